// auto-generated by cutlass_sweep.gemm — config: {"arch": "sm_100", "cluster_m": 2, "cluster_n": 2, "dtype": "e4m3", "stages": 4, "tile_k": 32, "tile_m": 256, "tile_n": 128}
#include "cutlass/cutlass.h"
#include "cutlass/gemm/collective/collective_builder.hpp"
#include "cutlass/gemm/device/gemm_universal_adapter.h"
#include "cutlass/gemm/kernel/gemm_universal.hpp"
#include "cutlass/epilogue/collective/collective_builder.hpp"

using ElemA = cutlass::float_e4m3_t;
using ElemB = cutlass::float_e4m3_t;
using ElemCD = cutlass::float_e4m3_t;
using Acc  = float;
using TileShape    = cute::Shape<cute::_256, cute::_128, cute::_32>;
using ClusterShape = cute::Shape<cute::_2, cute::_2, cute::_1>;

using CollectiveEpilogue = typename cutlass::epilogue::collective::CollectiveBuilder<
    cutlass::arch::Sm100, cutlass::arch::OpClassTensorOp,
    TileShape, ClusterShape,
    cutlass::epilogue::collective::EpilogueTileAuto,
    Acc, Acc,
    ElemCD, cutlass::layout::RowMajor, 128 / cutlass::sizeof_bits<ElemCD>::value,
    ElemCD, cutlass::layout::RowMajor, 128 / cutlass::sizeof_bits<ElemCD>::value,
    cutlass::epilogue::collective::EpilogueScheduleAuto
  >::CollectiveOp;

using CollectiveMainloop = typename cutlass::gemm::collective::CollectiveBuilder<
    cutlass::arch::Sm100, cutlass::arch::OpClassTensorOp,
    ElemA, cutlass::layout::RowMajor, 128 / cutlass::sizeof_bits<ElemA>::value,
    ElemB, cutlass::layout::ColumnMajor, 128 / cutlass::sizeof_bits<ElemB>::value,
    Acc,
    TileShape, ClusterShape,
    cutlass::gemm::collective::StageCount<4>,
    cutlass::gemm::collective::KernelScheduleAuto
  >::CollectiveOp;

using GemmKernel = cutlass::gemm::kernel::GemmUniversal<
    cute::Shape<int,int,int,int>,
    CollectiveMainloop,
    CollectiveEpilogue
>;
using Gemm = cutlass::gemm::device::GemmUniversalAdapter<GemmKernel>;

// Force the device kernel symbol into the cubin without needing a host main.
auto* _anchor = &cutlass::device_kernel<GemmKernel>;


// ===== COMPILED SASS (sm_100a) =====

	.target	sm_100a

	.elftype	@"ET_EXEC"


//--------------------- .note.nv.tkinfo           --------------------------
	.section	.note.nv.tkinfo,"",@"SHT_NOTE"
	.sectionflags	@"SHF_NOTE_NV_TKINFO"
	.tkinfo
        /*0018*/ 	.word	0x00000002
        /*0030*/ 	.string	""
        /*0030*/ 	.string	"ptxas"
        /*0030*/ 	.string	"Cuda compilation tools, release 13.0, V13.0.88"
        /*0030*/ 	.string	"Build cuda_13.0.r13.0/compiler.36424714_0"
        /*0030*/ 	.string	"-arch sm_100a -m 64 "



//--------------------- .note.nv.cuinfo           --------------------------
	.section	.note.nv.cuinfo,"",@"SHT_NOTE"
	.sectionflags	@"SHF_NOTE_NV_CUINFO"
        /*0018*/ 	.short	0x0002
        /*001a*/ 	.short	0x0064
        /*001c*/ 	.short	0x0082
	.zero		2


//--------------------- .nv.info                  --------------------------
	.section	.nv.info,"",@"SHT_CUDA_INFO"
	.align	4


	//----- nvinfo : EIATTR_REGCOUNT
	.align		4
        /*0000*/ 	.byte	0x04, 0x2f
        /*0002*/ 	.short	(.L_19 - .L_18)
	.align		4
.L_18:
        /*0004*/ 	.word	index@(_ZN7cutlass13device_kernelINS_4gemm6kernel13GemmUniversalIN4cute5tupleIJiiiiEEENS1_10collective13CollectiveMmaINS1_35MainloopSm100TmaUmmaWarpSpecializedILi4ELi2ELi4ENS5_IJNS4_1CILi2EEESB_NSA_ILi1EEEEEEEENS5_IJNSA_ILi256EEENSA_ILi128EEENSA_ILi32EEEEEENS_12float_e4m3_tENS5_IJlSC_lEEESJ_SK_NS4_8TiledMMAINS4_8MMA_AtomIJNS4_10MMA_TraitsINS4_25SM100_MMA_F8F6F4_2x1SM_SSEJSJ_SJ_fSF_SG_NS4_17integral_constantINS4_4UMMA5MajorELSR_0EEESS_NSP_INSQ_7ScaleInELST_0EEESU_EEEEEENS4_6LayoutINS5_IJSC_SC_SC_EEENS5_IJNSA_ILi0EEESZ_SZ_EEEEENS5_IJNS4_10UnderscoreES12_S12_EEEEENS4_28SM100_TMA_2SM_LOAD_MULTICASTENS4_14ComposedLayoutINS4_7SwizzleILi1ELi4ELi3EEENS4_18smem_ptr_flag_bitsILi8EEENSX_INS5_IJNSA_ILi8EEESH_EEENS5_IJSH_SC_EEEEEEEvNS4_8identityENS4_18SM100_TMA_2SM_LOADES1F_vS1G_EENS_8epilogue10collective18CollectiveEpilogueINS1J_23Sm100TmaWarpSpecializedILi2ELi2ELi64ELb0ELb0EEEJNS5_IJSG_SG_SH_EEENS5_IJNSX_ISG_SC_EENSX_INSA_ILi64EEESC_EEEEESJ_SK_SJ_SK_NS1J_6fusion15FusionCallbacksIS1N_NS1T_17LinearCombinationISJ_fSJ_fLNS_15FloatRoundStyleE2EEES1O_S1S_JEEENS4_5SM1004TMEM4LOAD26SM100_TMEM_LOAD_32dp32b64xENS4_13SM90_TMA_LOADENS16_INS17_ILi2ELi4ELi3EEES1A_NSX_INS5_IJS1B_S1Q_EEENS5_IJS1Q_SC_EEEEEEENS4_39AutoVectorizingCopyWithAssumedAlignmentILi128EEENS4_14SM90_TMA_STOREES28_S2A_S2A_EEEvvEEEEvNT_6ParamsE)
        /*0008*/ 	.word	0x000000cd


	//----- nvinfo : EIATTR_FRAME_SIZE
	.align		4
.L_19:
        /*000c*/ 	.byte	0x04, 0x11
        /*000e*/ 	.short	(.L_21 - .L_20)
	.align		4
.L_20:
        /*0010*/ 	.word	index@($__internal_2_$__cuda_sm10x_tcgen05_guardrail_trap_unallocated_columns_being_dealloced)
        /*0014*/ 	.word	0x00000000


	//----- nvinfo : EIATTR_FRAME_SIZE
	.align		4
.L_21:
        /*0018*/ 	.byte	0x04, 0x11
        /*001a*/ 	.short	(.L_23 - .L_22)
	.align		4
.L_22:
        /*001c*/ 	.word	index@($__internal_1_$__cuda_sm10x_tcgen05_guardrail_trap_phase_invalid_during_alloc)
        /*0020*/ 	.word	0x00000000


	//----- nvinfo : EIATTR_FRAME_SIZE
	.align		4
.L_23:
        /*0024*/ 	.byte	0x04, 0x11
        /*0026*/ 	.short	(.L_25 - .L_24)
	.align		4
.L_24:
        /*0028*/ 	.word	index@($__internal_0_$__cuda_sm10x_tcgen05_guardrail_trap_col_being_dealloced_not_returned_by_alloc)
        /*002c*/ 	.word	0x00000000


	//----- nvinfo : EIATTR_FRAME_SIZE
	.align		4
.L_25:
        /*0030*/ 	.byte	0x04, 0x11
        /*0032*/ 	.short	(.L_27 - .L_26)
	.align		4
.L_26:
        /*0034*/ 	.word	index@(_ZN7cutlass13device_kernelINS_4gemm6kernel13GemmUniversalIN4cute5tupleIJiiiiEEENS1_10collective13CollectiveMmaINS1_35MainloopSm100TmaUmmaWarpSpecializedILi4ELi2ELi4ENS5_IJNS4_1CILi2EEESB_NSA_ILi1EEEEEEEENS5_IJNSA_ILi256EEENSA_ILi128EEENSA_ILi32EEEEEENS_12float_e4m3_tENS5_IJlSC_lEEESJ_SK_NS4_8TiledMMAINS4_8MMA_AtomIJNS4_10MMA_TraitsINS4_25SM100_MMA_F8F6F4_2x1SM_SSEJSJ_SJ_fSF_SG_NS4_17integral_constantINS4_4UMMA5MajorELSR_0EEESS_NSP_INSQ_7ScaleInELST_0EEESU_EEEEEENS4_6LayoutINS5_IJSC_SC_SC_EEENS5_IJNSA_ILi0EEESZ_SZ_EEEEENS5_IJNS4_10UnderscoreES12_S12_EEEEENS4_28SM100_TMA_2SM_LOAD_MULTICASTENS4_14ComposedLayoutINS4_7SwizzleILi1ELi4ELi3EEENS4_18smem_ptr_flag_bitsILi8EEENSX_INS5_IJNSA_ILi8EEESH_EEENS5_IJSH_SC_EEEEEEEvNS4_8identityENS4_18SM100_TMA_2SM_LOADES1F_vS1G_EENS_8epilogue10collective18CollectiveEpilogueINS1J_23Sm100TmaWarpSpecializedILi2ELi2ELi64ELb0ELb0EEEJNS5_IJSG_SG_SH_EEENS5_IJNSX_ISG_SC_EENSX_INSA_ILi64EEESC_EEEEESJ_SK_SJ_SK_NS1J_6fusion15FusionCallbacksIS1N_NS1T_17LinearCombinationISJ_fSJ_fLNS_15FloatRoundStyleE2EEES1O_S1S_JEEENS4_5SM1004TMEM4LOAD26SM100_TMEM_LOAD_32dp32b64xENS4_13SM90_TMA_LOADENS16_INS17_ILi2ELi4ELi3EEES1A_NSX_INS5_IJS1B_S1Q_EEENS5_IJS1Q_SC_EEEEEEENS4_39AutoVectorizingCopyWithAssumedAlignmentILi128EEENS4_14SM90_TMA_STOREES28_S2A_S2A_EEEvvEEEEvNT_6ParamsE)
        /*0038*/ 	.word	0x00000000


	//----- nvinfo : EIATTR_MIN_STACK_SIZE
	.align		4
.L_27:
        /*003c*/ 	.byte	0x04, 0x12
        /*003e*/ 	.short	(.L_29 - .L_28)
	.align		4
.L_28:
        /*0040*/ 	.word	index@(_ZN7cutlass13device_kernelINS_4gemm6kernel13GemmUniversalIN4cute5tupleIJiiiiEEENS1_10collective13CollectiveMmaINS1_35MainloopSm100TmaUmmaWarpSpecializedILi4ELi2ELi4ENS5_IJNS4_1CILi2EEESB_NSA_ILi1EEEEEEEENS5_IJNSA_ILi256EEENSA_ILi128EEENSA_ILi32EEEEEENS_12float_e4m3_tENS5_IJlSC_lEEESJ_SK_NS4_8TiledMMAINS4_8MMA_AtomIJNS4_10MMA_TraitsINS4_25SM100_MMA_F8F6F4_2x1SM_SSEJSJ_SJ_fSF_SG_NS4_17integral_constantINS4_4UMMA5MajorELSR_0EEESS_NSP_INSQ_7ScaleInELST_0EEESU_EEEEEENS4_6LayoutINS5_IJSC_SC_SC_EEENS5_IJNSA_ILi0EEESZ_SZ_EEEEENS5_IJNS4_10UnderscoreES12_S12_EEEEENS4_28SM100_TMA_2SM_LOAD_MULTICASTENS4_14ComposedLayoutINS4_7SwizzleILi1ELi4ELi3EEENS4_18smem_ptr_flag_bitsILi8EEENSX_INS5_IJNSA_ILi8EEESH_EEENS5_IJSH_SC_EEEEEEEvNS4_8identityENS4_18SM100_TMA_2SM_LOADES1F_vS1G_EENS_8epilogue10collective18CollectiveEpilogueINS1J_23Sm100TmaWarpSpecializedILi2ELi2ELi64ELb0ELb0EEEJNS5_IJSG_SG_SH_EEENS5_IJNSX_ISG_SC_EENSX_INSA_ILi64EEESC_EEEEESJ_SK_SJ_SK_NS1J_6fusion15FusionCallbacksIS1N_NS1T_17LinearCombinationISJ_fSJ_fLNS_15FloatRoundStyleE2EEES1O_S1S_JEEENS4_5SM1004TMEM4LOAD26SM100_TMEM_LOAD_32dp32b64xENS4_13SM90_TMA_LOADENS16_INS17_ILi2ELi4ELi3EEES1A_NSX_INS5_IJS1B_S1Q_EEENS5_IJS1Q_SC_EEEEEEENS4_39AutoVectorizingCopyWithAssumedAlignmentILi128EEENS4_14SM90_TMA_STOREES28_S2A_S2A_EEEvvEEEEvNT_6ParamsE)
        /*0044*/ 	.word	0x00000000
.L_29:


//--------------------- .nv.compat                --------------------------
	.section	.nv.compat,"",@"SHT_CUDA_COMPAT_INFO"
	.align	4
        /*0000*/ 	.byte	0x02, 0x09, 0x01, 0x00, 0x02, 0x02, 0x02, 0x00, 0x02, 0x05, 0x05, 0x00, 0x03, 0x07, 0x01, 0x01
        /*0010*/ 	.byte	0x02, 0x03, 0x01, 0x00, 0x02, 0x06, 0x01, 0x00, 0x04, 0x0b, 0x08, 0x00, 0x09, 0x00, 0x00, 0x00
        /*0020*/ 	.byte	0x00, 0x00, 0x00, 0x00


//--------------------- .nv.info._ZN7cutlass13device_kernelINS_4gemm6kernel13GemmUniversalIN4cute5tupleIJiiiiEEENS1_10collective13CollectiveMmaINS1_35MainloopSm100TmaUmmaWarpSpecializedILi4ELi2ELi4ENS5_IJNS4_1CILi2EEESB_NSA_ILi1EEEEEEEENS5_IJNSA_ILi256EEENSA_ILi128EEENSA_ILi32EEEEEENS_12float_e4m3_tENS5_IJlSC_lEEESJ_SK_NS4_8TiledMMAINS4_8MMA_AtomIJNS4_10MMA_TraitsINS4_25SM100_MMA_F8F6F4_2x1SM_SSEJSJ_SJ_fSF_SG_NS4_17integral_constantINS4_4UMMA5MajorELSR_0EEESS_NSP_INSQ_7ScaleInELST_0EEESU_EEEEEENS4_6LayoutINS5_IJSC_SC_SC_EEENS5_IJNSA_ILi0EEESZ_SZ_EEEEENS5_IJNS4_10UnderscoreES12_S12_EEEEENS4_28SM100_TMA_2SM_LOAD_MULTICASTENS4_14ComposedLayoutINS4_7SwizzleILi1ELi4ELi3EEENS4_18smem_ptr_flag_bitsILi8EEENSX_INS5_IJNSA_ILi8EEESH_EEENS5_IJSH_SC_EEEEEEEvNS4_8identityENS4_18SM100_TMA_2SM_LOADES1F_vS1G_EENS_8epilogue10collective18CollectiveEpilogueINS1J_23Sm100TmaWarpSpecializedILi2ELi2ELi64ELb0ELb0EEEJNS5_IJSG_SG_SH_EEENS5_IJNSX_ISG_SC_EENSX_INSA_ILi64EEESC_EEEEESJ_SK_SJ_SK_NS1J_6fusion15FusionCallbacksIS1N_NS1T_17LinearCombinationISJ_fSJ_fLNS_15FloatRoundStyleE2EEES1O_S1S_JEEENS4_5SM1004TMEM4LOAD26SM100_TMEM_LOAD_32dp32b64xENS4_13SM90_TMA_LOADENS16_INS17_ILi2ELi4ELi3EEES1A_NSX_INS5_IJS1B_S1Q_EEENS5_IJS1Q_SC_EEEEEEENS4_39AutoVectorizingCopyWithAssumedAlignmentILi128EEENS4_14SM90_TMA_STOREES28_S2A_S2A_EEEvvEEEEvNT_6ParamsE --------------------------
	.section	.nv.info._ZN7cutlass13device_kernelINS_4gemm6kernel13GemmUniversalIN4cute5tupleIJiiiiEEENS1_10collective13CollectiveMmaINS1_35MainloopSm100TmaUmmaWarpSpecializedILi4ELi2ELi4ENS5_IJNS4_1CILi2EEESB_NSA_ILi1EEEEEEEENS5_IJNSA_ILi256EEENSA_ILi128EEENSA_ILi32EEEEEENS_12float_e4m3_tENS5_IJlSC_lEEESJ_SK_NS4_8TiledMMAINS4_8MMA_AtomIJNS4_10MMA_TraitsINS4_25SM100_MMA_F8F6F4_2x1SM_SSEJSJ_SJ_fSF_SG_NS4_17integral_constantINS4_4UMMA5MajorELSR_0EEESS_NSP_INSQ_7ScaleInELST_0EEESU_EEEEEENS4_6LayoutINS5_IJSC_SC_SC_EEENS5_IJNSA_ILi0EEESZ_SZ_EEEEENS5_IJNS4_10UnderscoreES12_S12_EEEEENS4_28SM100_TMA_2SM_LOAD_MULTICASTENS4_14ComposedLayoutINS4_7SwizzleILi1ELi4ELi3EEENS4_18smem_ptr_flag_bitsILi8EEENSX_INS5_IJNSA_ILi8EEESH_EEENS5_IJSH_SC_EEEEEEEvNS4_8identityENS4_18SM100_TMA_2SM_LOADES1F_vS1G_EENS_8epilogue10collective18CollectiveEpilogueINS1J_23Sm100TmaWarpSpecializedILi2ELi2ELi64ELb0ELb0EEEJNS5_IJSG_SG_SH_EEENS5_IJNSX_ISG_SC_EENSX_INSA_ILi64EEESC_EEEEESJ_SK_SJ_SK_NS1J_6fusion15FusionCallbacksIS1N_NS1T_17LinearCombinationISJ_fSJ_fLNS_15FloatRoundStyleE2EEES1O_S1S_JEEENS4_5SM1004TMEM4LOAD26SM100_TMEM_LOAD_32dp32b64xENS4_13SM90_TMA_LOADENS16_INS17_ILi2ELi4ELi3EEES1A_NSX_INS5_IJS1B_S1Q_EEENS5_IJS1Q_SC_EEEEEEENS4_39AutoVectorizingCopyWithAssumedAlignmentILi128EEENS4_14SM90_TMA_STOREES28_S2A_S2A_EEEvvEEEEvNT_6ParamsE,"",@"SHT_CUDA_INFO"
	.sectionflags	@""
	.align	4


	//----- nvinfo : EIATTR_CUDA_API_VERSION
	.align		4
        /*0000*/ 	.byte	0x04, 0x37
        /*0002*/ 	.short	(.L_31 - .L_30)
.L_30:
        /*0004*/ 	.word	0x00000082


	//----- nvinfo : EIATTR_KPARAM_INFO
	.align		4
.L_31:
        /*0008*/ 	.byte	0x04, 0x17
        /*000a*/ 	.short	(.L_33 - .L_32)
.L_32:
        /*000c*/ 	.word	0x00000000
        /*0010*/ 	.short	0x0000
        /*0012*/ 	.short	0x0000
        /*0014*/ 	.byte	0x00, 0xf0, 0x01, 0x20


	//----- nvinfo : EIATTR_AT_ENTRY_FRAGMENTS
	.align		4
.L_33:
        /*0018*/ 	.byte	0x04, 0x4f
        /*001a*/ 	.short	(.L_35 - .L_34)


	//   ....[0]....
.L_34:
        /*001c*/ 	.word	0x00000007


	//----- nvinfo : EIATTR_RESERVED_SMEM_USED
	.align		4
.L_35:
        /*0020*/ 	.byte	0x01, 0x41
	.zero		2


	//----- nvinfo : EIATTR_SPARSE_MMA_MASK
	.align		4
        /*0024*/ 	.byte	0x03, 0x50
        /*0026*/ 	.short	0x0000


	//----- nvinfo : EIATTR_TCGEN05_2CTA_USED
	.align		4
        /*0028*/ 	.byte	0x01, 0x52
	.zero		2


	//----- nvinfo : EIATTR_MAXREG_COUNT
	.align		4
        /*002c*/ 	.byte	0x03, 0x1b
        /*002e*/ 	.short	0x00ff


	//----- nvinfo : EIATTR_NUM_BARRIERS
	.align		4
        /*0030*/ 	.byte	0x02, 0x4c
        /*0032*/ 	.byte	0x07
	.zero		1


	//----- nvinfo : EIATTR_EXTERNS
	.align		4
        /*0034*/ 	.byte	0x04, 0x0f
        /*0036*/ 	.short	(.L_37 - .L_36)


	//   ....[0]....
	.align		4
.L_36:
        /*0038*/ 	.word	index@(__assertfail)


	//----- nvinfo : EIATTR_MERCURY_ISA_VERSION
	.align		4
.L_37:
        /*003c*/ 	.byte	0x03, 0x5f
        /*003e*/ 	.short	0x0101


	//----- nvinfo : EIATTR_INT_WARP_WIDE_INSTR_OFFSETS
	.align		4
        /*0040*/ 	.byte	0x04, 0x31
        /*0042*/ 	.short	(.L_39 - .L_38)


	//   ....[0]....
.L_38:
        /*0044*/ 	.word	0x00000d30


	//   ....[1]....
        /*0048*/ 	.word	0x00000dd0


	//   ....[2]....
        /*004c*/ 	.word	0x000040d0


	//   ....[3]....
        /*0050*/ 	.word	0x000040f0


	//   ....[4]....
        /*0054*/ 	.word	0x00004120


	//   ....[5]....
        /*0058*/ 	.word	0x00004c50


	//   ....[6]....
        /*005c*/ 	.word	0x00004cc0


	//   ....[7]....
        /*0060*/ 	.word	0x00004d90


	//   ....[8]....
        /*0064*/ 	.word	0x00004e40


	//----- nvinfo : EIATTR_COOP_GROUP_MASK_REGIDS
	.align		4
.L_39:
        /*0068*/ 	.byte	0x04, 0x29
        /*006a*/ 	.short	(.L_41 - .L_40)


	//   ....[0]....
.L_40:
        /*006c*/ 	.word	0xffffffff


	//   ....[1]....
        /*0070*/ 	.word	0xffffffff


	//   ....[2]....
        /*0074*/ 	.word	0xffffffff


	//   ....[3]....
        /*0078*/ 	.word	0xffffffff


	//   ....[4]....
        /*007c*/ 	.word	0xffffffff


	//   ....[5]....
        /*0080*/ 	.word	0xffffffff


	//   ....[6]....
        /*0084*/ 	.word	0xffffffff


	//   ....[7]....
        /*0088*/ 	.word	0xffffffff


	//   ....[8]....
        /*008c*/ 	.word	0xffffffff


	//   ....[9]....
        /*0090*/ 	.word	0xffffffff


	//   ....[10]....
        /*0094*/ 	.word	0xffffffff


	//   ....[11]....
        /*0098*/ 	.word	0xffffffff


	//   ....[12]....
        /*009c*/ 	.word	0xffffffff


	//   ....[13]....
        /*00a0*/ 	.word	0xffffffff


	//----- nvinfo : EIATTR_COOP_GROUP_INSTR_OFFSETS
	.align		4
.L_41:
        /*00a4*/ 	.byte	0x04, 0x28
        /*00a6*/ 	.short	(.L_43 - .L_42)


	//   ....[0]....
.L_42:
        /*00a8*/ 	.word	0x000000b0


	//   ....[1]....
        /*00ac*/ 	.word	0x00000520


	//   ....[2]....
        /*00b0*/ 	.word	0x000006e0


	//   ....[3]....
        /*00b4*/ 	.word	0x00000830


	//   ....[4]....
        /*00b8*/ 	.word	0x00000920


	//   ....[5]....
        /*00bc*/ 	.word	0x00000a80


	//   ....[6]....
        /*00c0*/ 	.word	0x00000c10


	//   ....[7]....
        /*00c4*/ 	.word	0x00000e50


	//   ....[8]....
        /*00c8*/ 	.word	0x00002160


	//   ....[9]....
        /*00cc*/ 	.word	0x00003000


	//   ....[10]....
        /*00d0*/ 	.word	0x000034d0


	//   ....[11]....
        /*00d4*/ 	.word	0x00003500


	//   ....[12]....
        /*00d8*/ 	.word	0x00003fd0


	//   ....[13]....
        /*00dc*/ 	.word	0x000041e0


	//----- nvinfo : EIATTR_VRC_CTA_INIT_COUNT
	.align		4
.L_43:
        /*00e0*/ 	.byte	0x02, 0x4a
        /*00e2*/ 	.byte	0x80
	.zero		1


	//----- nvinfo : EIATTR_SYSCALL_OFFSETS
	.align		4
        /*00e4*/ 	.byte	0x04, 0x46
        /*00e6*/ 	.short	(.L_45 - .L_44)


	//   ....[0]....
.L_44:
        /*00e8*/ 	.word	0x00005a30


	//   ....[1]....
        /*00ec*/ 	.word	0x00005b70


	//   ....[2]....
        /*00f0*/ 	.word	0x00006400


	//   ....[3]....
        /*00f4*/ 	.word	0x00007a10


	//----- nvinfo : EIATTR_MBARRIER_INSTR_OFFSETS
	.align		4
.L_45:
        /*00f8*/ 	.byte	0x04, 0x39
        /*00fa*/ 	.short	(.L_47 - .L_46)


	//   ....[0]....
.L_46:
        /*00fc*/ 	.word	0x00000650
        /*0100*/ 	.word	0x000000ff
        /*0104*/ 	.word	0x00000000
        /*0108*/ 	.short	0x0100
        /*010a*/ 	.byte	0x04
	.zero		1


	//   ....[1]....
        /*010c*/ 	.word	0x00000660
        /*0110*/ 	.word	0x000000ff
        /*0114*/ 	.word	0x00000020
        /*0118*/ 	.short	0x0100
        /*011a*/ 	.byte	0x04
	.zero		1


	//   ....[2]....
        /*011c*/ 	.word	0x00000670
        /*0120*/ 	.word	0x000000ff
        /*0124*/ 	.word	0x00000008
        /*0128*/ 	.short	0x0100
        /*012a*/ 	.byte	0x04
	.zero		1


	//   ....[3]....
        /*012c*/ 	.word	0x00000680
        /*0130*/ 	.word	0x000000ff
        /*0134*/ 	.word	0x00000028
        /*0138*/ 	.short	0x0100
        /*013a*/ 	.byte	0x04
	.zero		1


	//   ....[4]....
        /*013c*/ 	.word	0x00000690
        /*0140*/ 	.word	0x000000ff
        /*0144*/ 	.word	0x00000010
        /*0148*/ 	.short	0x0100
        /*014a*/ 	.byte	0x04
	.zero		1


	//   ....[5]....
        /*014c*/ 	.word	0x000006a0
        /*0150*/ 	.word	0x000000ff
        /*0154*/ 	.word	0x00000030
        /*0158*/ 	.short	0x0100
        /*015a*/ 	.byte	0x04
	.zero		1


	//   ....[6]....
        /*015c*/ 	.word	0x000006b0
        /*0160*/ 	.word	0x000000ff
        /*0164*/ 	.word	0x00000018
        /*0168*/ 	.short	0x0100
        /*016a*/ 	.byte	0x04
	.zero		1


	//   ....[7]....
        /*016c*/ 	.word	0x000006c0
        /*0170*/ 	.word	0x000000ff
        /*0174*/ 	.word	0x00000038
        /*0178*/ 	.short	0x0100
        /*017a*/ 	.byte	0x04
	.zero		1


	//   ....[8]....
        /*017c*/ 	.word	0x000007e0
        /*0180*/ 	.word	0x000000ff
        /*0184*/ 	.word	0x00000040
        /*0188*/ 	.short	0x0100
        /*018a*/ 	.byte	0x04
	.zero		1


	//   ....[9]....
        /*018c*/ 	.word	0x000007f0
        /*0190*/ 	.word	0x000000ff
        /*0194*/ 	.word	0x00000050
        /*0198*/ 	.short	0x0100
        /*019a*/ 	.byte	0x04
	.zero		1


	//   ....[10]....
        /*019c*/ 	.word	0x00000800
        /*01a0*/ 	.word	0x000000ff
        /*01a4*/ 	.word	0x00000048
        /*01a8*/ 	.short	0x0100
        /*01aa*/ 	.byte	0x04
	.zero		1


	//   ....[11]....
        /*01ac*/ 	.word	0x00000810
        /*01b0*/ 	.word	0x000000ff
        /*01b4*/ 	.word	0x00000058
        /*01b8*/ 	.short	0x0100
        /*01ba*/ 	.byte	0x04
	.zero		1


	//   ....[12]....
        /*01bc*/ 	.word	0x000008f0
        /*01c0*/ 	.word	0x000000ff
        /*01c4*/ 	.word	0x00000060
        /*01c8*/ 	.short	0x0100
        /*01ca*/ 	.byte	0x06
	.zero		1


	//   ....[13]....
        /*01cc*/ 	.word	0x00000900
        /*01d0*/ 	.word	0x000000ff
        /*01d4*/ 	.word	0x00000068
        /*01d8*/ 	.short	0x0100
        /*01da*/ 	.byte	0x06
	.zero		1


	//   ....[14]....
        /*01dc*/ 	.word	0x00000a30
        /*01e0*/ 	.word	0x000000ff
        /*01e4*/ 	.word	0x00000070
        /*01e8*/ 	.short	0x0100
        /*01ea*/ 	.byte	0x06
	.zero		1


	//   ....[15]....
        /*01ec*/ 	.word	0x00000a40
        /*01f0*/ 	.word	0x000000ff
        /*01f4*/ 	.word	0x00000080
        /*01f8*/ 	.short	0x0100
        /*01fa*/ 	.byte	0x06
	.zero		1


	//   ....[16]....
        /*01fc*/ 	.word	0x00000a50
        /*0200*/ 	.word	0x000000ff
        /*0204*/ 	.word	0x00000078
        /*0208*/ 	.short	0x0100
        /*020a*/ 	.byte	0x06
	.zero		1


	//   ....[17]....
        /*020c*/ 	.word	0x00000a60
        /*0210*/ 	.word	0x000000ff
        /*0214*/ 	.word	0x00000088
        /*0218*/ 	.short	0x0100
        /*021a*/ 	.byte	0x06
	.zero		1


	//   ....[18]....
        /*021c*/ 	.word	0x00000b80
        /*0220*/ 	.word	0x000000ff
        /*0224*/ 	.word	0x00000090
        /*0228*/ 	.short	0x0100
        /*022a*/ 	.byte	0x04
	.zero		1


	//   ....[19]....
        /*022c*/ 	.word	0x00000b90
        /*0230*/ 	.word	0x000000ff
        /*0234*/ 	.word	0x000000b0
        /*0238*/ 	.short	0x0100
        /*023a*/ 	.byte	0x04
	.zero		1


	//   ....[20]....
        /*023c*/ 	.word	0x00000ba0
        /*0240*/ 	.word	0x000000ff
        /*0244*/ 	.word	0x00000098
        /*0248*/ 	.short	0x0100
        /*024a*/ 	.byte	0x04
	.zero		1


	//   ....[21]....
        /*024c*/ 	.word	0x00000bb0
        /*0250*/ 	.word	0x000000ff
        /*0254*/ 	.word	0x000000b8
        /*0258*/ 	.short	0x0100
        /*025a*/ 	.byte	0x04
	.zero		1


	//   ....[22]....
        /*025c*/ 	.word	0x00000bc0
        /*0260*/ 	.word	0x000000ff
        /*0264*/ 	.word	0x000000a0
        /*0268*/ 	.short	0x0100
        /*026a*/ 	.byte	0x04
	.zero		1


	//   ....[23]....
        /*026c*/ 	.word	0x00000bd0
        /*0270*/ 	.word	0x000000ff
        /*0274*/ 	.word	0x000000c0
        /*0278*/ 	.short	0x0100
        /*027a*/ 	.byte	0x04
	.zero		1


	//   ....[24]....
        /*027c*/ 	.word	0x00000be0
        /*0280*/ 	.word	0x000000ff
        /*0284*/ 	.word	0x000000a8
        /*0288*/ 	.short	0x0100
        /*028a*/ 	.byte	0x04
	.zero		1


	//   ....[25]....
        /*028c*/ 	.word	0x00000bf0
        /*0290*/ 	.word	0x000000ff
        /*0294*/ 	.word	0x000000c8
        /*0298*/ 	.short	0x0100
        /*029a*/ 	.byte	0x04
	.zero		1


	//   ....[26]....
        /*029c*/ 	.word	0x00000ce0
        /*02a0*/ 	.word	0x000000ff
        /*02a4*/ 	.word	0x000000d0
        /*02a8*/ 	.short	0x0100
        /*02aa*/ 	.byte	0x04
	.zero		1


	//   ....[27]....
        /*02ac*/ 	.word	0x00000cf0
        /*02b0*/ 	.word	0x000000ff
        /*02b4*/ 	.word	0x000000e0
        /*02b8*/ 	.short	0x0100
        /*02ba*/ 	.byte	0x04
	.zero		1


	//   ....[28]....
        /*02bc*/ 	.word	0x00000d00
        /*02c0*/ 	.word	0x000000ff
        /*02c4*/ 	.word	0x000000d8
        /*02c8*/ 	.short	0x0100
        /*02ca*/ 	.byte	0x04
	.zero		1


	//   ....[29]....
        /*02cc*/ 	.word	0x00000d10
        /*02d0*/ 	.word	0x000000ff
        /*02d4*/ 	.word	0x000000e8
        /*02d8*/ 	.short	0x0100
        /*02da*/ 	.byte	0x04
	.zero		1


	//   ....[30]....
        /*02dc*/ 	.word	0x00000e10
        /*02e0*/ 	.word	0x000000ff
        /*02e4*/ 	.word	0x000000f0
        /*02e8*/ 	.short	0x0100
        /*02ea*/ 	.byte	0x06
	.zero		1


	//   ....[31]....
        /*02ec*/ 	.word	0x000019b0
        /*02f0*/ 	.word	0x00000000
        /*02f4*/ 	.word	0x000000e0
        /*02f8*/ 	.short	0x010a
        /*02fa*/ 	.byte	0xff
	.zero		1


	//   ....[32]....
        /*02fc*/ 	.word	0x000019d0
        /*0300*/ 	.word	0x00000000
        /*0304*/ 	.word	0x000000d0
        /*0308*/ 	.short	0x0101
        /*030a*/ 	.byte	0xff
	.zero		1


	//   ....[33]....
        /*030c*/ 	.word	0x00001a80
        /*0310*/ 	.word	0x000000ff
        /*0314*/ 	.word	0x00000020
        /*0318*/ 	.short	0x010a
        /*031a*/ 	.byte	0x04
	.zero		1


	//   ....[34]....
        /*031c*/ 	.word	0x00001b50
        /*0320*/ 	.word	0x000000ff
        /*0324*/ 	.word	0x00000020
        /*0328*/ 	.short	0x010a
        /*032a*/ 	.byte	0x21
	.zero		1


	//   ....[35]....
        /*032c*/ 	.word	0x00001d00
        /*0330*/ 	.word	0x000000ff
        /*0334*/ 	.word	0x00000020
        /*0338*/ 	.short	0x010a
        /*033a*/ 	.byte	0x05
	.zero		1


	//   ....[36]....
        /*033c*/ 	.word	0x00001e10
        /*0340*/ 	.word	0x000000ff
        /*0344*/ 	.word	0x00000068
        /*0348*/ 	.short	0x0101
        /*034a*/ 	.byte	0x0d
	.zero		1


	//   ....[37]....
        /*034c*/ 	.word	0x00001e30
        /*0350*/ 	.word	0x000000ff
        /*0354*/ 	.word	0x00000020
        /*0358*/ 	.short	0x010a
        /*035a*/ 	.byte	0x04
	.zero		1


	//   ....[38]....
        /*035c*/ 	.word	0x00001eb0
        /*0360*/ 	.word	0x000000ff
        /*0364*/ 	.word	0x00000020
        /*0368*/ 	.short	0x010a
        /*036a*/ 	.byte	0x11
	.zero		1


	//   ....[39]....
        /*036c*/ 	.word	0x00002050
        /*0370*/ 	.word	0x000000ff
        /*0374*/ 	.word	0x00000020
        /*0378*/ 	.short	0x010a
        /*037a*/ 	.byte	0x05
	.zero		1


	//   ....[40]....
        /*037c*/ 	.word	0x00002190
        /*0380*/ 	.word	0x00000003
        /*0384*/ 	.word	0x00000070
        /*0388*/ 	.short	0x010a
        /*038a*/ 	.byte	0xff
	.zero		1


	//   ....[41]....
        /*038c*/ 	.word	0x000022e0
        /*0390*/ 	.word	0x00000000
        /*0394*/ 	.word	0x00000000
        /*0398*/ 	.short	0x0101
        /*039a*/ 	.byte	0xff
	.zero		1


	//   ....[42]....
        /*039c*/ 	.word	0x00002880
        /*03a0*/ 	.word	0x000000ff
        /*03a4*/ 	.word	0x00000000
        /*03a8*/ 	.short	0x010a
        /*03aa*/ 	.byte	0x04
	.zero		1


	//   ....[43]....
        /*03ac*/ 	.word	0x00002910
        /*03b0*/ 	.word	0x000000ff
        /*03b4*/ 	.word	0x00000000
        /*03b8*/ 	.short	0x010a
        /*03ba*/ 	.byte	0x05
	.zero		1


	//   ....[44]....
        /*03bc*/ 	.word	0x000029a0
        /*03c0*/ 	.word	0x000000ff
        /*03c4*/ 	.word	0x00000000
        /*03c8*/ 	.short	0x010a
        /*03ca*/ 	.byte	0x05
	.zero		1


	//   ....[45]....
        /*03cc*/ 	.word	0x00002a40
        /*03d0*/ 	.word	0x00000000
        /*03d4*/ 	.word	0x00000000
        /*03d8*/ 	.short	0x010a
        /*03da*/ 	.byte	0xff
	.zero		1


	//   ....[46]....
        /*03dc*/ 	.word	0x00002b60
        /*03e0*/ 	.word	0x00000002
        /*03e4*/ 	.word	0x000000d0
        /*03e8*/ 	.short	0x010a
        /*03ea*/ 	.byte	0xff
	.zero		1


	//   ....[47]....
        /*03ec*/ 	.word	0x00002bc0
        /*03f0*/ 	.word	0x00000004
        /*03f4*/ 	.word	0x00000000
        /*03f8*/ 	.short	0x0101
        /*03fa*/ 	.byte	0xff
	.zero		1


	//   ....[48]....
        /*03fc*/ 	.word	0x00002be0
        /*0400*/ 	.word	0x000000ff
        /*0404*/ 	.word	0x00000080
        /*0408*/ 	.short	0x010a
        /*040a*/ 	.byte	0x04
	.zero		1


	//   ....[49]....
        /*040c*/ 	.word	0x00002d00
        /*0410*/ 	.word	0x00000002
        /*0414*/ 	.word	0x00000070
        /*0418*/ 	.short	0x010a
        /*041a*/ 	.byte	0xff
	.zero		1


	//   ....[50]....
        /*041c*/ 	.word	0x00002e10
        /*0420*/ 	.word	0x00000002
        /*0424*/ 	.word	0x00000000
        /*0428*/ 	.short	0x0101
        /*042a*/ 	.byte	0xff
	.zero		1


	//   ....[51]....
        /*042c*/ 	.word	0x00002ea0
        /*0430*/ 	.word	0x000000ff
        /*0434*/ 	.word	0x00000080
        /*0438*/ 	.short	0x0106
        /*043a*/ 	.byte	0x04
	.zero		1


	//   ....[52]....
        /*043c*/ 	.word	0x00002ec0
        /*0440*/ 	.word	0x000000ff
        /*0444*/ 	.word	0x00000080
        /*0448*/ 	.short	0x010a
        /*044a*/ 	.byte	0x04
	.zero		1


	//   ....[53]....
        /*044c*/ 	.word	0x00002f50
        /*0450*/ 	.word	0x000000ff
        /*0454*/ 	.word	0x00000080
        /*0458*/ 	.short	0x0106
        /*045a*/ 	.byte	0x07
	.zero		1


	//   ....[54]....
        /*045c*/ 	.word	0x00002f90
        /*0460*/ 	.word	0x00000000
        /*0464*/ 	.word	0x00000080
        /*0468*/ 	.short	0x010a
        /*046a*/ 	.byte	0xff
	.zero		1


	//   ....[55]....
        /*046c*/ 	.word	0x000031d0
        /*0470*/ 	.word	0x000000ff
        /*0474*/ 	.word	0x00000008
        /*0478*/ 	.short	0x010a
        /*047a*/ 	.byte	0x05
	.zero		1


	//   ....[56]....
        /*047c*/ 	.word	0x000031f0
        /*0480*/ 	.word	0x000000ff
        /*0484*/ 	.word	0x00000008
        /*0488*/ 	.short	0x010a
        /*048a*/ 	.byte	0x05
	.zero		1


	//   ....[57]....
        /*048c*/ 	.word	0x00003380
        /*0490*/ 	.word	0x000000ff
        /*0494*/ 	.word	0x00000008
        /*0498*/ 	.short	0x010a
        /*049a*/ 	.byte	0x05
	.zero		1


	//   ....[58]....
        /*049c*/ 	.word	0x000033a0
        /*04a0*/ 	.word	0x000000ff
        /*04a4*/ 	.word	0x00000008
        /*04a8*/ 	.short	0x010a
        /*04aa*/ 	.byte	0x05
	.zero		1


	//   ....[59]....
        /*04ac*/ 	.word	0x00003460
        /*04b0*/ 	.word	0x000000ff
        /*04b4*/ 	.word	0x00000000
        /*04b8*/ 	.short	0x0101
        /*04ba*/ 	.byte	0x04
	.zero		1


	//   ....[60]....
        /*04bc*/ 	.word	0x00003740
        /*04c0*/ 	.word	0x00000000
        /*04c4*/ 	.word	0x00000070
        /*04c8*/ 	.short	0x010a
        /*04ca*/ 	.byte	0xff
	.zero		1


	//   ....[61]....
        /*04cc*/ 	.word	0x00003800
        /*04d0*/ 	.word	0x00000000
        /*04d4*/ 	.word	0x00000000
        /*04d8*/ 	.short	0x0101
        /*04da*/ 	.byte	0xff
	.zero		1


	//   ....[62]....
        /*04dc*/ 	.word	0x000038b0
        /*04e0*/ 	.word	0x000000ff
        /*04e4*/ 	.word	0x00000000
        /*04e8*/ 	.short	0x010a
        /*04ea*/ 	.byte	0x04
	.zero		1


	//   ....[63]....
        /*04ec*/ 	.word	0x000038c0
        /*04f0*/ 	.word	0x000000ff
        /*04f4*/ 	.word	0x000000b0
        /*04f8*/ 	.short	0x010a
        /*04fa*/ 	.byte	0x13
	.zero		1


	//   ....[64]....
        /*04fc*/ 	.word	0x00003980
        /*0500*/ 	.word	0x000000ff
        /*0504*/ 	.word	0x00000000
        /*0508*/ 	.short	0x010a
        /*050a*/ 	.byte	0x06
	.zero		1


	//   ....[65]....
        /*050c*/ 	.word	0x00003aa0
        /*0510*/ 	.word	0x000000ff
        /*0514*/ 	.word	0x00000000
        /*0518*/ 	.short	0x010a
        /*051a*/ 	.byte	0x04
	.zero		1


	//   ....[66]....
        /*051c*/ 	.word	0x00003cc0
        /*0520*/ 	.word	0x000000ff
        /*0524*/ 	.word	0x00000000
        /*0528*/ 	.short	0x010a
        /*052a*/ 	.byte	0x04
	.zero		1


	//   ....[67]....
        /*052c*/ 	.word	0x00003d50
        /*0530*/ 	.word	0x000000ff
        /*0534*/ 	.word	0x00000000
        /*0538*/ 	.short	0x010a
        /*053a*/ 	.byte	0x05
	.zero		1


	//   ....[68]....
        /*053c*/ 	.word	0x00003de0
        /*0540*/ 	.word	0x000000ff
        /*0544*/ 	.word	0x00000000
        /*0548*/ 	.short	0x010a
        /*054a*/ 	.byte	0x05
	.zero		1


	//   ....[69]....
        /*054c*/ 	.word	0x00003e80
        /*0550*/ 	.word	0x00000000
        /*0554*/ 	.word	0x00000000
        /*0558*/ 	.short	0x010a
        /*055a*/ 	.byte	0xff
	.zero		1


	//   ....[70]....
        /*055c*/ 	.word	0x00003ec0
        /*0560*/ 	.word	0x00000000
        /*0564*/ 	.word	0x00000000
        /*0568*/ 	.short	0x010a
        /*056a*/ 	.byte	0xff
	.zero		1


	//   ....[71]....
        /*056c*/ 	.word	0x00003f30
        /*0570*/ 	.word	0x000000ff
        /*0574*/ 	.word	0x00000000
        /*0578*/ 	.short	0x0101
        /*057a*/ 	.byte	0x04
	.zero		1


	//   ....[72]....
        /*057c*/ 	.word	0x00003f70
        /*0580*/ 	.word	0x000000ff
        /*0584*/ 	.word	0x000000f0
        /*0588*/ 	.short	0x010a
        /*058a*/ 	.byte	0x0d
	.zero		1


	//   ....[73]....
        /*058c*/ 	.word	0x00003fc0
        /*0590*/ 	.word	0x000000ff
        /*0594*/ 	.word	0x00000000
        /*0598*/ 	.short	0x0101
        /*059a*/ 	.byte	0x04
	.zero		1


	//   ....[74]....
        /*059c*/ 	.word	0x00004450
        /*05a0*/ 	.word	0x0000000c
        /*05a4*/ 	.word	0x00000070
        /*05a8*/ 	.short	0x010a
        /*05aa*/ 	.byte	0xff
	.zero		1


	//   ....[75]....
        /*05ac*/ 	.word	0x000045c0
        /*05b0*/ 	.word	0x00000000
        /*05b4*/ 	.word	0x00000000
        /*05b8*/ 	.short	0x0101
        /*05ba*/ 	.byte	0xff
	.zero		1


	//   ....[76]....
        /*05bc*/ 	.word	0x00004a50
        /*05c0*/ 	.word	0x000000ff
        /*05c4*/ 	.word	0x00000068
        /*05c8*/ 	.short	0x010a
        /*05ca*/ 	.byte	0x15
	.zero		1


	//   ....[77]....
        /*05cc*/ 	.word	0x00004bd0
        /*05d0*/ 	.word	0x000000ff
        /*05d4*/ 	.word	0x00000050
        /*05d8*/ 	.short	0x010a
        /*05da*/ 	.byte	0x15
	.zero		1


	//   ....[78]....
        /*05dc*/ 	.word	0x00004d40
        /*05e0*/ 	.word	0x000000ff
        /*05e4*/ 	.word	0x00000040
        /*05e8*/ 	.short	0x010b
        /*05ea*/ 	.byte	0x15
	.zero		1


	//   ....[79]....
        /*05ec*/ 	.word	0x00004d50
        /*05f0*/ 	.word	0x000000ff
        /*05f4*/ 	.word	0x00000000
        /*05f8*/ 	.short	0x0101
        /*05fa*/ 	.byte	0x22
	.zero		1


	//   ....[80]....
        /*05fc*/ 	.word	0x00004d60
        /*0600*/ 	.word	0x000000ff
        /*0604*/ 	.word	0x00000058
        /*0608*/ 	.short	0x010a
        /*060a*/ 	.byte	0x15
	.zero		1


	//   ....[81]....
        /*060c*/ 	.word	0x00004f40
        /*0610*/ 	.word	0x000000ff
        /*0614*/ 	.word	0x00000048
        /*0618*/ 	.short	0x010b
        /*061a*/ 	.byte	0x15
	.zero		1


	//   ....[82]....
        /*061c*/ 	.word	0x00004f50
        /*0620*/ 	.word	0x000000ff
        /*0624*/ 	.word	0x00000000
        /*0628*/ 	.short	0x0101
        /*062a*/ 	.byte	0x21
	.zero		1


	//   ....[83]....
        /*062c*/ 	.word	0x00004f80
        /*0630*/ 	.word	0x000000ff
        /*0634*/ 	.word	0x00000050
        /*0638*/ 	.short	0x010a
        /*063a*/ 	.byte	0x15
	.zero		1


	//   ....[84]....
        /*063c*/ 	.word	0x00004fc0
        /*0640*/ 	.word	0x00000000
        /*0644*/ 	.word	0x00000058
        /*0648*/ 	.short	0x010a
        /*064a*/ 	.byte	0xff
	.zero		1


	//   ....[85]....
        /*064c*/ 	.word	0x000052d0
        /*0650*/ 	.word	0x00000003
        /*0654*/ 	.word	0x00000070
        /*0658*/ 	.short	0x010a
        /*065a*/ 	.byte	0xff
	.zero		1


	//   ....[86]....
        /*065c*/ 	.word	0x00005450
        /*0660*/ 	.word	0x00000000
        /*0664*/ 	.word	0x00000000
        /*0668*/ 	.short	0x0101
        /*066a*/ 	.byte	0xff
	.zero		1


	//   ....[87]....
        /*066c*/ 	.word	0x00005fa0
        /*0670*/ 	.word	0x00000003
        /*0674*/ 	.word	0x00000040
        /*0678*/ 	.short	0x010a
        /*067a*/ 	.byte	0xff
	.zero		1


	//   ....[88]....
        /*067c*/ 	.word	0x00005fe0
        /*0680*/ 	.word	0x000000a1
        /*0684*/ 	.word	0x00000090
        /*0688*/ 	.short	0x010a
        /*068a*/ 	.byte	0xff
	.zero		1


	//   ....[89]....
        /*068c*/ 	.word	0x00006120
        /*0690*/ 	.word	0x00000003
        /*0694*/ 	.word	0x00000040
        /*0698*/ 	.short	0x010a
        /*069a*/ 	.byte	0xff
	.zero		1


	//   ....[90]....
        /*069c*/ 	.word	0x00006250
        /*06a0*/ 	.word	0x00000000
        /*06a4*/ 	.word	0x00000000
        /*06a8*/ 	.short	0x0101
        /*06aa*/ 	.byte	0xff
	.zero		1


	//   ....[91]....
        /*06ac*/ 	.word	0x000062d0
        /*06b0*/ 	.word	0x000000a1
        /*06b4*/ 	.word	0x00000090
        /*06b8*/ 	.short	0x010a
        /*06ba*/ 	.byte	0xff
	.zero		1


	//   ....[92]....
        /*06bc*/ 	.word	0x00007680
        /*06c0*/ 	.word	0x000000c5
        /*06c4*/ 	.word	0x00000040
        /*06c8*/ 	.short	0x010a
        /*06ca*/ 	.byte	0xff
	.zero		1


	//   ....[93]....
        /*06cc*/ 	.word	0x00007760
        /*06d0*/ 	.word	0x000000c5
        /*06d4*/ 	.word	0x00000040
        /*06d8*/ 	.short	0x010a
        /*06da*/ 	.byte	0xff
	.zero		1


	//   ....[94]....
        /*06dc*/ 	.word	0x00007890
        /*06e0*/ 	.word	0x00000000
        /*06e4*/ 	.word	0x00000000
        /*06e8*/ 	.short	0x0101
        /*06ea*/ 	.byte	0xff
	.zero		1


	//   ....[95]....
        /*06ec*/ 	.word	0x00007cc0
        /*06f0*/ 	.word	0x000000a1
        /*06f4*/ 	.word	0x00000000
        /*06f8*/ 	.short	0x0101
        /*06fa*/ 	.byte	0xff
	.zero		1


	//   ....[96]....
        /*06fc*/ 	.word	0x00008d20
        /*0700*/ 	.word	0x00000000
        /*0704*/ 	.word	0x000000e0
        /*0708*/ 	.short	0x010a
        /*070a*/ 	.byte	0xff
	.zero		1


	//   ....[97]....
        /*070c*/ 	.word	0x00008d80
        /*0710*/ 	.word	0x00000000
        /*0714*/ 	.word	0x00000020
        /*0718*/ 	.short	0x010a
        /*071a*/ 	.byte	0xff
	.zero		1


	//   ....[98]....
        /*071c*/ 	.word	0x00008de0
        /*0720*/ 	.word	0x00000000
        /*0724*/ 	.word	0x00000020
        /*0728*/ 	.short	0x010a
        /*072a*/ 	.byte	0xff
	.zero		1


	//   ....[99]....
        /*072c*/ 	.word	0x00008e30
        /*0730*/ 	.word	0x00000003
        /*0734*/ 	.word	0x00000070
        /*0738*/ 	.short	0x010a
        /*073a*/ 	.byte	0xff
	.zero		1


	//   ....[100]....
        /*073c*/ 	.word	0x00008e90
        /*0740*/ 	.word	0x00000000
        /*0744*/ 	.word	0x00000000
        /*0748*/ 	.short	0x010a
        /*074a*/ 	.byte	0xff
	.zero		1


	//   ....[101]....
        /*074c*/ 	.word	0x00008ef0
        /*0750*/ 	.word	0x00000000
        /*0754*/ 	.word	0x00000000
        /*0758*/ 	.short	0x010a
        /*075a*/ 	.byte	0xff
	.zero		1


	//   ....[102]....
        /*075c*/ 	.word	0x00008f50
        /*0760*/ 	.word	0x00000000
        /*0764*/ 	.word	0x00000000
        /*0768*/ 	.short	0x010a
        /*076a*/ 	.byte	0xff
	.zero		1


	//   ....[103]....
        /*076c*/ 	.word	0x00008fa0
        /*0770*/ 	.word	0x00000002
        /*0774*/ 	.word	0x000000d0
        /*0778*/ 	.short	0x010a
        /*077a*/ 	.byte	0xff
	.zero		1


	//   ....[104]....
        /*077c*/ 	.word	0x00009000
        /*0780*/ 	.word	0x00000002
        /*0784*/ 	.word	0x00000080
        /*0788*/ 	.short	0x010a
        /*078a*/ 	.byte	0xff
	.zero		1


	//   ....[105]....
        /*078c*/ 	.word	0x00009050
        /*0790*/ 	.word	0x00000002
        /*0794*/ 	.word	0x00000070
        /*0798*/ 	.short	0x010a
        /*079a*/ 	.byte	0xff
	.zero		1


	//   ....[106]....
        /*079c*/ 	.word	0x000090b0
        /*07a0*/ 	.word	0x00000000
        /*07a4*/ 	.word	0x00000080
        /*07a8*/ 	.short	0x010a
        /*07aa*/ 	.byte	0xff
	.zero		1


	//   ....[107]....
        /*07ac*/ 	.word	0x00009110
        /*07b0*/ 	.word	0x00000000
        /*07b4*/ 	.word	0x00000008
        /*07b8*/ 	.short	0x010a
        /*07ba*/ 	.byte	0xff
	.zero		1


	//   ....[108]....
        /*07bc*/ 	.word	0x00009200
        /*07c0*/ 	.word	0x00000000
        /*07c4*/ 	.word	0x00000008
        /*07c8*/ 	.short	0x010a
        /*07ca*/ 	.byte	0xff
	.zero		1


	//   ....[109]....
        /*07cc*/ 	.word	0x00009250
        /*07d0*/ 	.word	0x00000000
        /*07d4*/ 	.word	0x00000070
        /*07d8*/ 	.short	0x010a
        /*07da*/ 	.byte	0xff
	.zero		1


	//   ....[110]....
        /*07dc*/ 	.word	0x000092b0
        /*07e0*/ 	.word	0x00000000
        /*07e4*/ 	.word	0x000000b0
        /*07e8*/ 	.short	0x010a
        /*07ea*/ 	.byte	0xff
	.zero		1


	//   ....[111]....
        /*07ec*/ 	.word	0x00009310
        /*07f0*/ 	.word	0x00000000
        /*07f4*/ 	.word	0x00000000
        /*07f8*/ 	.short	0x010a
        /*07fa*/ 	.byte	0xff
	.zero		1


	//   ....[112]....
        /*07fc*/ 	.word	0x00009370
        /*0800*/ 	.word	0x00000000
        /*0804*/ 	.word	0x00000000
        /*0808*/ 	.short	0x010a
        /*080a*/ 	.byte	0xff
	.zero		1


	//   ....[113]....
        /*080c*/ 	.word	0x000093d0
        /*0810*/ 	.word	0x00000000
        /*0814*/ 	.word	0x00000000
        /*0818*/ 	.short	0x010a
        /*081a*/ 	.byte	0xff
	.zero		1


	//   ....[114]....
        /*081c*/ 	.word	0x00009430
        /*0820*/ 	.word	0x00000000
        /*0824*/ 	.word	0x00000000
        /*0828*/ 	.short	0x010a
        /*082a*/ 	.byte	0xff
	.zero		1


	//   ....[115]....
        /*082c*/ 	.word	0x00009490
        /*0830*/ 	.word	0x00000000
        /*0834*/ 	.word	0x000000f0
        /*0838*/ 	.short	0x010a
        /*083a*/ 	.byte	0xff
	.zero		1


	//   ....[116]....
        /*083c*/ 	.word	0x000094e0
        /*0840*/ 	.word	0x0000000c
        /*0844*/ 	.word	0x00000070
        /*0848*/ 	.short	0x010a
        /*084a*/ 	.byte	0xff
	.zero		1


	//   ....[117]....
        /*084c*/ 	.word	0x00009540
        /*0850*/ 	.word	0x00000000
        /*0854*/ 	.word	0x00000068
        /*0858*/ 	.short	0x010a
        /*085a*/ 	.byte	0xff
	.zero		1


	//   ....[118]....
        /*085c*/ 	.word	0x000095a0
        /*0860*/ 	.word	0x00000000
        /*0864*/ 	.word	0x00000050
        /*0868*/ 	.short	0x010a
        /*086a*/ 	.byte	0xff
	.zero		1


	//   ....[119]....
        /*086c*/ 	.word	0x00009600
        /*0870*/ 	.word	0x00000000
        /*0874*/ 	.word	0x00000058
        /*0878*/ 	.short	0x010a
        /*087a*/ 	.byte	0xff
	.zero		1


	//   ....[120]....
        /*087c*/ 	.word	0x00009660
        /*0880*/ 	.word	0x00000000
        /*0884*/ 	.word	0x00000050
        /*0888*/ 	.short	0x010a
        /*088a*/ 	.byte	0xff
	.zero		1


	//   ....[121]....
        /*088c*/ 	.word	0x000096b0
        /*0890*/ 	.word	0x00000003
        /*0894*/ 	.word	0x00000070
        /*0898*/ 	.short	0x010a
        /*089a*/ 	.byte	0xff
	.zero		1


	//   ....[122]....
        /*089c*/ 	.word	0x00009700
        /*08a0*/ 	.word	0x00000003
        /*08a4*/ 	.word	0x00000040
        /*08a8*/ 	.short	0x010a
        /*08aa*/ 	.byte	0xff
	.zero		1


	//   ....[123]....
        /*08ac*/ 	.word	0x00009750
        /*08b0*/ 	.word	0x000000a1
        /*08b4*/ 	.word	0x00000090
        /*08b8*/ 	.short	0x010a
        /*08ba*/ 	.byte	0xff
	.zero		1


	//   ....[124]....
        /*08bc*/ 	.word	0x000097a0
        /*08c0*/ 	.word	0x000000c5
        /*08c4*/ 	.word	0x00000040
        /*08c8*/ 	.short	0x010a
        /*08ca*/ 	.byte	0xff
	.zero		1


	//----- nvinfo : EIATTR_NUM_MBARRIERS
	.align		4
.L_47:
        /*08cc*/ 	.byte	0x03, 0x38
        /*08ce*/ 	.short	0x001f


	//----- nvinfo : EIATTR_EXIT_INSTR_OFFSETS
	.align		4
        /*08d0*/ 	.byte	0x04, 0x1c
        /*08d2*/ 	.short	(.L_49 - .L_48)


	//   ....[0]....
.L_48:
        /*08d4*/ 	.word	0x00002a70


	//   ....[1]....
        /*08d8*/ 	.word	0x00002f60


	//   ....[2]....
        /*08dc*/ 	.word	0x00002fc0


	//   ....[3]....
        /*08e0*/ 	.word	0x000041f0


	//   ....[4]....
        /*08e4*/ 	.word	0x00004ff0


	//   ....[5]....
        /*08e8*/ 	.word	0x00005030


	//   ....[6]....
        /*08ec*/ 	.word	0x00008d10


	//----- nvinfo : EIATTR_MAX_THREADS
	.align		4
.L_49:
        /*08f0*/ 	.byte	0x04, 0x05
        /*08f2*/ 	.short	(.L_51 - .L_50)
.L_50:
        /*08f4*/ 	.word	0x00000100
        /*08f8*/ 	.word	0x00000001
        /*08fc*/ 	.word	0x00000001


	//----- nvinfo : EIATTR_CRS_STACK_SIZE
	.align		4
.L_51:
        /*0900*/ 	.byte	0x04, 0x1e
        /*0902*/ 	.short	(.L_53 - .L_52)
.L_52:
        /*0904*/ 	.word	0x00000000


	//----- nvinfo : EIATTR_CBANK_PARAM_SIZE
	.align		4
.L_53:
        /*0908*/ 	.byte	0x03, 0x19
        /*090a*/ 	.short	0x0800


	//----- nvinfo : EIATTR_PARAM_CBANK
	.align		4
        /*090c*/ 	.byte	0x04, 0x0a
        /*090e*/ 	.short	(.L_55 - .L_54)
	.align		4
.L_54:
        /*0910*/ 	.word	index@(.nv.constant0._ZN7cutlass13device_kernelINS_4gemm6kernel13GemmUniversalIN4cute5tupleIJiiiiEEENS1_10collective13CollectiveMmaINS1_35MainloopSm100TmaUmmaWarpSpecializedILi4ELi2ELi4ENS5_IJNS4_1CILi2EEESB_NSA_ILi1EEEEEEEENS5_IJNSA_ILi256EEENSA_ILi128EEENSA_ILi32EEEEEENS_12float_e4m3_tENS5_IJlSC_lEEESJ_SK_NS4_8TiledMMAINS4_8MMA_AtomIJNS4_10MMA_TraitsINS4_25SM100_MMA_F8F6F4_2x1SM_SSEJSJ_SJ_fSF_SG_NS4_17integral_constantINS4_4UMMA5MajorELSR_0EEESS_NSP_INSQ_7ScaleInELST_0EEESU_EEEEEENS4_6LayoutINS5_IJSC_SC_SC_EEENS5_IJNSA_ILi0EEESZ_SZ_EEEEENS5_IJNS4_10UnderscoreES12_S12_EEEEENS4_28SM100_TMA_2SM_LOAD_MULTICASTENS4_14ComposedLayoutINS4_7SwizzleILi1ELi4ELi3EEENS4_18smem_ptr_flag_bitsILi8EEENSX_INS5_IJNSA_ILi8EEESH_EEENS5_IJSH_SC_EEEEEEEvNS4_8identityENS4_18SM100_TMA_2SM_LOADES1F_vS1G_EENS_8epilogue10collective18CollectiveEpilogueINS1J_23Sm100TmaWarpSpecializedILi2ELi2ELi64ELb0ELb0EEEJNS5_IJSG_SG_SH_EEENS5_IJNSX_ISG_SC_EENSX_INSA_ILi64EEESC_EEEEESJ_SK_SJ_SK_NS1J_6fusion15FusionCallbacksIS1N_NS1T_17LinearCombinationISJ_fSJ_fLNS_15FloatRoundStyleE2EEES1O_S1S_JEEENS4_5SM1004TMEM4LOAD26SM100_TMEM_LOAD_32dp32b64xENS4_13SM90_TMA_LOADENS16_INS17_ILi2ELi4ELi3EEES1A_NSX_INS5_IJS1B_S1Q_EEENS5_IJS1Q_SC_EEEEEEENS4_39AutoVectorizingCopyWithAssumedAlignmentILi128EEENS4_14SM90_TMA_STOREES28_S2A_S2A_EEEvvEEEEvNT_6ParamsE)
        /*0914*/ 	.short	0x0380
        /*0916*/ 	.short	0x0800


	//----- nvinfo : EIATTR_SW_WAR
	.align		4
.L_55:
        /*0918*/ 	.byte	0x04, 0x36
        /*091a*/ 	.short	(.L_57 - .L_56)
.L_56:
        /*091c*/ 	.word	0x00000008
.L_57:


//--------------------- .nv.callgraph             --------------------------
	.section	.nv.callgraph,"",@"SHT_CUDA_CALLGRAPH"
	.align	4
	.sectionentsize	8
	.align		4
        /*0000*/ 	.word	0x00000000
	.align		4
        /*0004*/ 	.word	0xffffffff
	.align		4
        /*0008*/ 	.word	index@(_ZN7cutlass13device_kernelINS_4gemm6kernel13GemmUniversalIN4cute5tupleIJiiiiEEENS1_10collective13CollectiveMmaINS1_35MainloopSm100TmaUmmaWarpSpecializedILi4ELi2ELi4ENS5_IJNS4_1CILi2EEESB_NSA_ILi1EEEEEEEENS5_IJNSA_ILi256EEENSA_ILi128EEENSA_ILi32EEEEEENS_12float_e4m3_tENS5_IJlSC_lEEESJ_SK_NS4_8TiledMMAINS4_8MMA_AtomIJNS4_10MMA_TraitsINS4_25SM100_MMA_F8F6F4_2x1SM_SSEJSJ_SJ_fSF_SG_NS4_17integral_constantINS4_4UMMA5MajorELSR_0EEESS_NSP_INSQ_7ScaleInELST_0EEESU_EEEEEENS4_6LayoutINS5_IJSC_SC_SC_EEENS5_IJNSA_ILi0EEESZ_SZ_EEEEENS5_IJNS4_10UnderscoreES12_S12_EEEEENS4_28SM100_TMA_2SM_LOAD_MULTICASTENS4_14ComposedLayoutINS4_7SwizzleILi1ELi4ELi3EEENS4_18smem_ptr_flag_bitsILi8EEENSX_INS5_IJNSA_ILi8EEESH_EEENS5_IJSH_SC_EEEEEEEvNS4_8identityENS4_18SM100_TMA_2SM_LOADES1F_vS1G_EENS_8epilogue10collective18CollectiveEpilogueINS1J_23Sm100TmaWarpSpecializedILi2ELi2ELi64ELb0ELb0EEEJNS5_IJSG_SG_SH_EEENS5_IJNSX_ISG_SC_EENSX_INSA_ILi64EEESC_EEEEESJ_SK_SJ_SK_NS1J_6fusion15FusionCallbacksIS1N_NS1T_17LinearCombinationISJ_fSJ_fLNS_15FloatRoundStyleE2EEES1O_S1S_JEEENS4_5SM1004TMEM4LOAD26SM100_TMEM_LOAD_32dp32b64xENS4_13SM90_TMA_LOADENS16_INS17_ILi2ELi4ELi3EEES1A_NSX_INS5_IJS1B_S1Q_EEENS5_IJS1Q_SC_EEEEEEENS4_39AutoVectorizingCopyWithAssumedAlignmentILi128EEENS4_14SM90_TMA_STOREES28_S2A_S2A_EEEvvEEEEvNT_6ParamsE)
	.align		4
        /*000c*/ 	.word	index@(__assertfail)
	.align		4
        /*0010*/ 	.word	0x00000000
	.align		4
        /*0014*/ 	.word	0xfffffffe
	.align		4
        /*0018*/ 	.word	0x00000000
	.align		4
        /*001c*/ 	.word	0xfffffffd
	.align		4
        /*0020*/ 	.word	0x00000000
	.align		4
        /*0024*/ 	.word	0xfffffffc


//--------------------- .nv.constant4             --------------------------
	.section	.nv.constant4,"a",@progbits
	.align	8
	.align		8
.nv.constant4:
        /*0000*/ 	.dword	__assertfail
	.align		8
        /*0008*/ 	.dword	__unnamed_1
	.align		8
        /*0010*/ 	.dword	__unnamed_2
	.align		8
        /*0018*/ 	.dword	_ZN39_INTERNAL_102b6e12_4_k_cu_b82ef347_92694cuda3std3__45__cpo5beginE
	.align		8
        /*0020*/ 	.dword	_ZN39_INTERNAL_102b6e12_4_k_cu_b82ef347_92694cuda3std3__45__cpo3endE
	.align		8
        /*0028*/ 	.dword	_ZN39_INTERNAL_102b6e12_4_k_cu_b82ef347_92694cuda3std3__45__cpo6cbeginE
	.align		8
        /*0030*/ 	.dword	_ZN39_INTERNAL_102b6e12_4_k_cu_b82ef347_92694cuda3std3__45__cpo4cendE
	.align		8
        /*0038*/ 	.dword	_ZN39_INTERNAL_102b6e12_4_k_cu_b82ef347_92694cuda3std3__441_GLOBAL__N__102b6e12_4_k_cu_b82ef347_92696ignoreE
	.align		8
        /*0040*/ 	.dword	_ZN39_INTERNAL_102b6e12_4_k_cu_b82ef347_92694cuda3std3__419piecewise_constructE
	.align		8
        /*0048*/ 	.dword	_ZN39_INTERNAL_102b6e12_4_k_cu_b82ef347_92694cuda3std3__48in_placeE
	.align		8
        /*0050*/ 	.dword	_ZN39_INTERNAL_102b6e12_4_k_cu_b82ef347_92694cuda3std6ranges3__45__cpo4swapE
	.align		8
        /*0058*/ 	.dword	_ZN39_INTERNAL_102b6e12_4_k_cu_b82ef347_92694cuda3std6ranges3__45__cpo9iter_moveE
	.align		8
        /*0060*/ 	.dword	_ZN39_INTERNAL_102b6e12_4_k_cu_b82ef347_92694cute7productE
	.align		8
        /*0068*/ 	.dword	_ZN39_INTERNAL_102b6e12_4_k_cu_b82ef347_92694cute1_E
	.align		8
        /*0070*/ 	.dword	$str$25
	.align		8
        /*0078*/ 	.dword	$str$26
	.align		8
        /*0080*/ 	.dword	$str$27
	.align		8
        /*0088*/ 	.dword	$str$28


//--------------------- .text._ZN7cutlass13device_kernelINS_4gemm6kernel13GemmUniversalIN4cute5tupleIJiiiiEEENS1_10collective13CollectiveMmaINS1_35MainloopSm100TmaUmmaWarpSpecializedILi4ELi2ELi4ENS5_IJNS4_1CILi2EEESB_NSA_ILi1EEEEEEEENS5_IJNSA_ILi256EEENSA_ILi128EEENSA_ILi32EEEEEENS_12float_e4m3_tENS5_IJlSC_lEEESJ_SK_NS4_8TiledMMAINS4_8MMA_AtomIJNS4_10MMA_TraitsINS4_25SM100_MMA_F8F6F4_2x1SM_SSEJSJ_SJ_fSF_SG_NS4_17integral_constantINS4_4UMMA5MajorELSR_0EEESS_NSP_INSQ_7ScaleInELST_0EEESU_EEEEEENS4_6LayoutINS5_IJSC_SC_SC_EEENS5_IJNSA_ILi0EEESZ_SZ_EEEEENS5_IJNS4_10UnderscoreES12_S12_EEEEENS4_28SM100_TMA_2SM_LOAD_MULTICASTENS4_14ComposedLayoutINS4_7SwizzleILi1ELi4ELi3EEENS4_18smem_ptr_flag_bitsILi8EEENSX_INS5_IJNSA_ILi8EEESH_EEENS5_IJSH_SC_EEEEEEEvNS4_8identityENS4_18SM100_TMA_2SM_LOADES1F_vS1G_EENS_8epilogue10collective18CollectiveEpilogueINS1J_23Sm100TmaWarpSpecializedILi2ELi2ELi64ELb0ELb0EEEJNS5_IJSG_SG_SH_EEENS5_IJNSX_ISG_SC_EENSX_INSA_ILi64EEESC_EEEEESJ_SK_SJ_SK_NS1J_6fusion15FusionCallbacksIS1N_NS1T_17LinearCombinationISJ_fSJ_fLNS_15FloatRoundStyleE2EEES1O_S1S_JEEENS4_5SM1004TMEM4LOAD26SM100_TMEM_LOAD_32dp32b64xENS4_13SM90_TMA_LOADENS16_INS17_ILi2ELi4ELi3EEES1A_NSX_INS5_IJS1B_S1Q_EEENS5_IJS1Q_SC_EEEEEEENS4_39AutoVectorizingCopyWithAssumedAlignmentILi128EEENS4_14SM90_TMA_STOREES28_S2A_S2A_EEEvvEEEEvNT_6ParamsE --------------------------
	.section	.text._ZN7cutlass13device_kernelINS_4gemm6kernel13GemmUniversalIN4cute5tupleIJiiiiEEENS1_10collective13CollectiveMmaINS1_35MainloopSm100TmaUmmaWarpSpecializedILi4ELi2ELi4ENS5_IJNS4_1CILi2EEESB_NSA_ILi1EEEEEEEENS5_IJNSA_ILi256EEENSA_ILi128EEENSA_ILi32EEEEEENS_12float_e4m3_tENS5_IJlSC_lEEESJ_SK_NS4_8TiledMMAINS4_8MMA_AtomIJNS4_10MMA_TraitsINS4_25SM100_MMA_F8F6F4_2x1SM_SSEJSJ_SJ_fSF_SG_NS4_17integral_constantINS4_4UMMA5MajorELSR_0EEESS_NSP_INSQ_7ScaleInELST_0EEESU_EEEEEENS4_6LayoutINS5_IJSC_SC_SC_EEENS5_IJNSA_ILi0EEESZ_SZ_EEEEENS5_IJNS4_10UnderscoreES12_S12_EEEEENS4_28SM100_TMA_2SM_LOAD_MULTICASTENS4_14ComposedLayoutINS4_7SwizzleILi1ELi4ELi3EEENS4_18smem_ptr_flag_bitsILi8EEENSX_INS5_IJNSA_ILi8EEESH_EEENS5_IJSH_SC_EEEEEEEvNS4_8identityENS4_18SM100_TMA_2SM_LOADES1F_vS1G_EENS_8epilogue10collective18CollectiveEpilogueINS1J_23Sm100TmaWarpSpecializedILi2ELi2ELi64ELb0ELb0EEEJNS5_IJSG_SG_SH_EEENS5_IJNSX_ISG_SC_EENSX_INSA_ILi64EEESC_EEEEESJ_SK_SJ_SK_NS1J_6fusion15FusionCallbacksIS1N_NS1T_17LinearCombinationISJ_fSJ_fLNS_15FloatRoundStyleE2EEES1O_S1S_JEEENS4_5SM1004TMEM4LOAD26SM100_TMEM_LOAD_32dp32b64xENS4_13SM90_TMA_LOADENS16_INS17_ILi2ELi4ELi3EEES1A_NSX_INS5_IJS1B_S1Q_EEENS5_IJS1Q_SC_EEEEEEENS4_39AutoVectorizingCopyWithAssumedAlignmentILi128EEENS4_14SM90_TMA_STOREES28_S2A_S2A_EEEvvEEEEvNT_6ParamsE,"ax",@progbits
	.align	128
.text._ZN7cutlass13device_kernelINS_4gemm6kernel13GemmUniversalIN4cute5tupleIJiiiiEEENS1_10collective13CollectiveMmaINS1_35MainloopSm100TmaUmmaWarpSpecializedILi4ELi2ELi4ENS5_IJNS4_1CILi2EEESB_NSA_ILi1EEEEEEEENS5_IJNSA_ILi256EEENSA_ILi128EEENSA_ILi32EEEEEENS_12float_e4m3_tENS5_IJlSC_lEEESJ_SK_NS4_8TiledMMAINS4_8MMA_AtomIJNS4_10MMA_TraitsINS4_25SM100_MMA_F8F6F4_2x1SM_SSEJSJ_SJ_fSF_SG_NS4_17integral_constantINS4_4UMMA5MajorELSR_0EEESS_NSP_INSQ_7ScaleInELST_0EEESU_EEEEEENS4_6LayoutINS5_IJSC_SC_SC_EEENS5_IJNSA_ILi0EEESZ_SZ_EEEEENS5_IJNS4_10UnderscoreES12_S12_EEEEENS4_28SM100_TMA_2SM_LOAD_MULTICASTENS4_14ComposedLayoutINS4_7SwizzleILi1ELi4ELi3EEENS4_18smem_ptr_flag_bitsILi8EEENSX_INS5_IJNSA_ILi8EEESH_EEENS5_IJSH_SC_EEEEEEEvNS4_8identityENS4_18SM100_TMA_2SM_LOADES1F_vS1G_EENS_8epilogue10collective18CollectiveEpilogueINS1J_23Sm100TmaWarpSpecializedILi2ELi2ELi64ELb0ELb0EEEJNS5_IJSG_SG_SH_EEENS5_IJNSX_ISG_SC_EENSX_INSA_ILi64EEESC_EEEEESJ_SK_SJ_SK_NS1J_6fusion15FusionCallbacksIS1N_NS1T_17LinearCombinationISJ_fSJ_fLNS_15FloatRoundStyleE2EEES1O_S1S_JEEENS4_5SM1004TMEM4LOAD26SM100_TMEM_LOAD_32dp32b64xENS4_13SM90_TMA_LOADENS16_INS17_ILi2ELi4ELi3EEES1A_NSX_INS5_IJS1B_S1Q_EEENS5_IJS1Q_SC_EEEEEEENS4_39AutoVectorizingCopyWithAssumedAlignmentILi128EEENS4_14SM90_TMA_STOREES28_S2A_S2A_EEEvvEEEEvNT_6ParamsE:
        .type           _ZN7cutlass13device_kernelINS_4gemm6kernel13GemmUniversalIN4cute5tupleIJiiiiEEENS1_10collective13CollectiveMmaINS1_35MainloopSm100TmaUmmaWarpSpecializedILi4ELi2ELi4ENS5_IJNS4_1CILi2EEESB_NSA_ILi1EEEEEEEENS5_IJNSA_ILi256EEENSA_ILi128EEENSA_ILi32EEEEEENS_12float_e4m3_tENS5_IJlSC_lEEESJ_SK_NS4_8TiledMMAINS4_8MMA_AtomIJNS4_10MMA_TraitsINS4_25SM100_MMA_F8F6F4_2x1SM_SSEJSJ_SJ_fSF_SG_NS4_17integral_constantINS4_4UMMA5MajorELSR_0EEESS_NSP_INSQ_7ScaleInELST_0EEESU_EEEEEENS4_6LayoutINS5_IJSC_SC_SC_EEENS5_IJNSA_ILi0EEESZ_SZ_EEEEENS5_IJNS4_10UnderscoreES12_S12_EEEEENS4_28SM100_TMA_2SM_LOAD_MULTICASTENS4_14ComposedLayoutINS4_7SwizzleILi1ELi4ELi3EEENS4_18smem_ptr_flag_bitsILi8EEENSX_INS5_IJNSA_ILi8EEESH_EEENS5_IJSH_SC_EEEEEEEvNS4_8identityENS4_18SM100_TMA_2SM_LOADES1F_vS1G_EENS_8epilogue10collective18CollectiveEpilogueINS1J_23Sm100TmaWarpSpecializedILi2ELi2ELi64ELb0ELb0EEEJNS5_IJSG_SG_SH_EEENS5_IJNSX_ISG_SC_EENSX_INSA_ILi64EEESC_EEEEESJ_SK_SJ_SK_NS1J_6fusion15FusionCallbacksIS1N_NS1T_17LinearCombinationISJ_fSJ_fLNS_15FloatRoundStyleE2EEES1O_S1S_JEEENS4_5SM1004TMEM4LOAD26SM100_TMEM_LOAD_32dp32b64xENS4_13SM90_TMA_LOADENS16_INS17_ILi2ELi4ELi3EEES1A_NSX_INS5_IJS1B_S1Q_EEENS5_IJS1Q_SC_EEEEEEENS4_39AutoVectorizingCopyWithAssumedAlignmentILi128EEENS4_14SM90_TMA_STOREES28_S2A_S2A_EEEvvEEEEvNT_6ParamsE,@function
        .size           _ZN7cutlass13device_kernelINS_4gemm6kernel13GemmUniversalIN4cute5tupleIJiiiiEEENS1_10collective13CollectiveMmaINS1_35MainloopSm100TmaUmmaWarpSpecializedILi4ELi2ELi4ENS5_IJNS4_1CILi2EEESB_NSA_ILi1EEEEEEEENS5_IJNSA_ILi256EEENSA_ILi128EEENSA_ILi32EEEEEENS_12float_e4m3_tENS5_IJlSC_lEEESJ_SK_NS4_8TiledMMAINS4_8MMA_AtomIJNS4_10MMA_TraitsINS4_25SM100_MMA_F8F6F4_2x1SM_SSEJSJ_SJ_fSF_SG_NS4_17integral_constantINS4_4UMMA5MajorELSR_0EEESS_NSP_INSQ_7ScaleInELST_0EEESU_EEEEEENS4_6LayoutINS5_IJSC_SC_SC_EEENS5_IJNSA_ILi0EEESZ_SZ_EEEEENS5_IJNS4_10UnderscoreES12_S12_EEEEENS4_28SM100_TMA_2SM_LOAD_MULTICASTENS4_14ComposedLayoutINS4_7SwizzleILi1ELi4ELi3EEENS4_18smem_ptr_flag_bitsILi8EEENSX_INS5_IJNSA_ILi8EEESH_EEENS5_IJSH_SC_EEEEEEEvNS4_8identityENS4_18SM100_TMA_2SM_LOADES1F_vS1G_EENS_8epilogue10collective18CollectiveEpilogueINS1J_23Sm100TmaWarpSpecializedILi2ELi2ELi64ELb0ELb0EEEJNS5_IJSG_SG_SH_EEENS5_IJNSX_ISG_SC_EENSX_INSA_ILi64EEESC_EEEEESJ_SK_SJ_SK_NS1J_6fusion15FusionCallbacksIS1N_NS1T_17LinearCombinationISJ_fSJ_fLNS_15FloatRoundStyleE2EEES1O_S1S_JEEENS4_5SM1004TMEM4LOAD26SM100_TMEM_LOAD_32dp32b64xENS4_13SM90_TMA_LOADENS16_INS17_ILi2ELi4ELi3EEES1A_NSX_INS5_IJS1B_S1Q_EEENS5_IJS1Q_SC_EEEEEEENS4_39AutoVectorizingCopyWithAssumedAlignmentILi128EEENS4_14SM90_TMA_STOREES28_S2A_S2A_EEEvvEEEEvNT_6ParamsE,(.L_x_164 - _ZN7cutlass13device_kernelINS_4gemm6kernel13GemmUniversalIN4cute5tupleIJiiiiEEENS1_10collective13CollectiveMmaINS1_35MainloopSm100TmaUmmaWarpSpecializedILi4ELi2ELi4ENS5_IJNS4_1CILi2EEESB_NSA_ILi1EEEEEEEENS5_IJNSA_ILi256EEENSA_ILi128EEENSA_ILi32EEEEEENS_12float_e4m3_tENS5_IJlSC_lEEESJ_SK_NS4_8TiledMMAINS4_8MMA_AtomIJNS4_10MMA_TraitsINS4_25SM100_MMA_F8F6F4_2x1SM_SSEJSJ_SJ_fSF_SG_NS4_17integral_constantINS4_4UMMA5MajorELSR_0EEESS_NSP_INSQ_7ScaleInELST_0EEESU_EEEEEENS4_6LayoutINS5_IJSC_SC_SC_EEENS5_IJNSA_ILi0EEESZ_SZ_EEEEENS5_IJNS4_10UnderscoreES12_S12_EEEEENS4_28SM100_TMA_2SM_LOAD_MULTICASTENS4_14ComposedLayoutINS4_7SwizzleILi1ELi4ELi3EEENS4_18smem_ptr_flag_bitsILi8EEENSX_INS5_IJNSA_ILi8EEESH_EEENS5_IJSH_SC_EEEEEEEvNS4_8identityENS4_18SM100_TMA_2SM_LOADES1F_vS1G_EENS_8epilogue10collective18CollectiveEpilogueINS1J_23Sm100TmaWarpSpecializedILi2ELi2ELi64ELb0ELb0EEEJNS5_IJSG_SG_SH_EEENS5_IJNSX_ISG_SC_EENSX_INSA_ILi64EEESC_EEEEESJ_SK_SJ_SK_NS1J_6fusion15FusionCallbacksIS1N_NS1T_17LinearCombinationISJ_fSJ_fLNS_15FloatRoundStyleE2EEES1O_S1S_JEEENS4_5SM1004TMEM4LOAD26SM100_TMEM_LOAD_32dp32b64xENS4_13SM90_TMA_LOADENS16_INS17_ILi2ELi4ELi3EEES1A_NSX_INS5_IJS1B_S1Q_EEENS5_IJS1Q_SC_EEEEEEENS4_39AutoVectorizingCopyWithAssumedAlignmentILi128EEENS4_14SM90_TMA_STOREES28_S2A_S2A_EEEvvEEEEvNT_6ParamsE)
        .other          _ZN7cutlass13device_kernelINS_4gemm6kernel13GemmUniversalIN4cute5tupleIJiiiiEEENS1_10collective13CollectiveMmaINS1_35MainloopSm100TmaUmmaWarpSpecializedILi4ELi2ELi4ENS5_IJNS4_1CILi2EEESB_NSA_ILi1EEEEEEEENS5_IJNSA_ILi256EEENSA_ILi128EEENSA_ILi32EEEEEENS_12float_e4m3_tENS5_IJlSC_lEEESJ_SK_NS4_8TiledMMAINS4_8MMA_AtomIJNS4_10MMA_TraitsINS4_25SM100_MMA_F8F6F4_2x1SM_SSEJSJ_SJ_fSF_SG_NS4_17integral_constantINS4_4UMMA5MajorELSR_0EEESS_NSP_INSQ_7ScaleInELST_0EEESU_EEEEEENS4_6LayoutINS5_IJSC_SC_SC_EEENS5_IJNSA_ILi0EEESZ_SZ_EEEEENS5_IJNS4_10UnderscoreES12_S12_EEEEENS4_28SM100_TMA_2SM_LOAD_MULTICASTENS4_14ComposedLayoutINS4_7SwizzleILi1ELi4ELi3EEENS4_18smem_ptr_flag_bitsILi8EEENSX_INS5_IJNSA_ILi8EEESH_EEENS5_IJSH_SC_EEEEEEEvNS4_8identityENS4_18SM100_TMA_2SM_LOADES1F_vS1G_EENS_8epilogue10collective18CollectiveEpilogueINS1J_23Sm100TmaWarpSpecializedILi2ELi2ELi64ELb0ELb0EEEJNS5_IJSG_SG_SH_EEENS5_IJNSX_ISG_SC_EENSX_INSA_ILi64EEESC_EEEEESJ_SK_SJ_SK_NS1J_6fusion15FusionCallbacksIS1N_NS1T_17LinearCombinationISJ_fSJ_fLNS_15FloatRoundStyleE2EEES1O_S1S_JEEENS4_5SM1004TMEM4LOAD26SM100_TMEM_LOAD_32dp32b64xENS4_13SM90_TMA_LOADENS16_INS17_ILi2ELi4ELi3EEES1A_NSX_INS5_IJS1B_S1Q_EEENS5_IJS1Q_SC_EEEEEEENS4_39AutoVectorizingCopyWithAssumedAlignmentILi128EEENS4_14SM90_TMA_STOREES28_S2A_S2A_EEEvvEEEEvNT_6ParamsE,@"STO_CUDA_ENTRY STV_DEFAULT"
_ZN7cutlass13device_kernelINS_4gemm6kernel13GemmUniversalIN4cute5tupleIJiiiiEEENS1_10collective13CollectiveMmaINS1_35MainloopSm100TmaUmmaWarpSpecializedILi4ELi2ELi4ENS5_IJNS4_1CILi2EEESB_NSA_ILi1EEEEEEEENS5_IJNSA_ILi256EEENSA_ILi128EEENSA_ILi32EEEEEENS_12float_e4m3_tENS5_IJlSC_lEEESJ_SK_NS4_8TiledMMAINS4_8MMA_AtomIJNS4_10MMA_TraitsINS4_25SM100_MMA_F8F6F4_2x1SM_SSEJSJ_SJ_fSF_SG_NS4_17integral_constantINS4_4UMMA5MajorELSR_0EEESS_NSP_INSQ_7ScaleInELST_0EEESU_EEEEEENS4_6LayoutINS5_IJSC_SC_SC_EEENS5_IJNSA_ILi0EEESZ_SZ_EEEEENS5_IJNS4_10UnderscoreES12_S12_EEEEENS4_28SM100_TMA_2SM_LOAD_MULTICASTENS4_14ComposedLayoutINS4_7SwizzleILi1ELi4ELi3EEENS4_18smem_ptr_flag_bitsILi8EEENSX_INS5_IJNSA_ILi8EEESH_EEENS5_IJSH_SC_EEEEEEEvNS4_8identityENS4_18SM100_TMA_2SM_LOADES1F_vS1G_EENS_8epilogue10collective18CollectiveEpilogueINS1J_23Sm100TmaWarpSpecializedILi2ELi2ELi64ELb0ELb0EEEJNS5_IJSG_SG_SH_EEENS5_IJNSX_ISG_SC_EENSX_INSA_ILi64EEESC_EEEEESJ_SK_SJ_SK_NS1J_6fusion15FusionCallbacksIS1N_NS1T_17LinearCombinationISJ_fSJ_fLNS_15FloatRoundStyleE2EEES1O_S1S_JEEENS4_5SM1004TMEM4LOAD26SM100_TMEM_LOAD_32dp32b64xENS4_13SM90_TMA_LOADENS16_INS17_ILi2ELi4ELi3EEES1A_NSX_INS5_IJS1B_S1Q_EEENS5_IJS1Q_SC_EEEEEEENS4_39AutoVectorizingCopyWithAssumedAlignmentILi128EEENS4_14SM90_TMA_STOREES28_S2A_S2A_EEEvvEEEEvNT_6ParamsE:
[----:B------:R-:W1:Y:S01]  /*0000*/  LDC R1, c[0x0][0x37c] ;  /* 0x0000df00ff017b82 */ /* 0x000e620000000800 */
[----:B------:R-:W2:Y:S01]  /*0010*/  S2R R170, SR_TID.X ;  /* 0x0000000000aa7919 */ /* 0x000ea20000002100 */
[----:B------:R-:W3:Y:S06]  /*0020*/  LDCU.64 UR8, c[0x0][0x890] ;  /* 0x00011200ff0877ac */ /* 0x000eec0008000a00 */
[----:B------:R-:W4:Y:S01]  /*0030*/  S2UR UR48, SR_CgaCtaId ;  /* 0x00000000003079c3 */ /* 0x000f220000008800 */
[----:B------:R-:W-:Y:S02]  /*0040*/  PRMT R158, RZ, 0x7610, R158 ;  /* 0x00007610ff9e7816 */ /* 0x000fe4000000009e */
[----:B------:R-:W-:Y:S01]  /*0050*/  ELECT P1, URZ, PT ;  /* 0x0000000000ff782f */ /* 0x000fe20003820000 */
[----:B---3--:R-:W-:-:S04]  /*0060*/  UISETP.NE.U32.AND UP0, UPT, UR8, URZ, UPT ;  /* 0x000000ff0800728c */ /* 0x008fc8000bf05070 */
[----:B------:R-:W-:Y:S02]  /*0070*/  UISETP.NE.AND.EX UP0, UPT, UR9, URZ, UPT, UP0 ;  /* 0x000000ff0900728c */ /* 0x000fe4000bf05300 */
[----:B----4-:R-:W-:Y:S02]  /*0080*/  ULOP3.LUT UR29, UR48, 0x1, URZ, 0xc0, !UPT ;  /* 0x00000001301d7892 */ /* 0x010fe4000f8ec0ff */
[----:B------:R-:W-:Y:S01]  /*0090*/  ULOP3.LUT UR30, UR48, 0x1, URZ, 0x3c, !UPT ;  /* 0x00000001301e7892 */ /* 0x000fe2000f8e3cff */
[----:B--2---:R-:W-:-:S05]  /*00a0*/  SHF.R.U32.HI R159, RZ, 0x5, R170 ;  /* 0x00000005ff9f7819 */ /* 0x004fca00000116aa */
[----:B------:R-:W2:Y:S02]  /*00b0*/  SHFL.IDX PT, R0, R159, RZ, 0x1f ;  /* 0x00001fff9f007589 */ /* 0x000ea400000e0000 */
[----:B--2---:R-:W-:Y:S01]  /*00c0*/  R2UR UR13, R0 ;  /* 0x00000000000d72ca */ /* 0x004fe200000e0000 */
[----:B-1----:R-:W-:-:S14]  /*00d0*/  BRA.U UP0, `(.L_x_0) ;  /* 0x0000000100307547 */ /* 0x002fdc000b800000 */
[----:B------:R-:W1:Y:S02]  /*00e0*/  LDCU.64 UR4, c[0x0][0x888] ;  /* 0x00011100ff0477ac */ /* 0x000e640008000a00 */
[----:B-1----:R-:W-:-:S04]  /*00f0*/  UISETP.NE.U32.AND UP0, UPT, UR4, URZ, UPT ;  /* 0x000000ff0400728c */ /* 0x002fc8000bf05070 */
[----:B------:R-:W-:-:S09]  /*0100*/  UISETP.NE.AND.EX UP0, UPT, UR5, URZ, UPT, UP0 ;  /* 0x000000ff0500728c */ /* 0x000fd2000bf05300 */
[----:B------:R-:W-:Y:S05]  /*0110*/  BRA.U !UP0, `(.L_x_1) ;  /* 0x0000000108147547 */ /* 0x000fea000b800000 */
[----:B------:R-:W1:Y:S01]  /*0120*/  LDC.64 R2, c[0x0][0x888] ;  /* 0x00022200ff027b82 */ /* 0x000e620000000a00 */
[----:B------:R-:W1:Y:S02]  /*0130*/  LDCU.64 UR4, c[0x0][0x358] ;  /* 0x00006b00ff0477ac */ /* 0x000e640008000a00 */
[----:B-1----:R1:W5:Y:S01]  /*0140*/  LDG.E R73, desc[UR4][R2.64] ;  /* 0x0000000402497981 */ /* 0x002362000c1e1900 */
[----:B------:R-:W-:Y:S01]  /*0150*/  HFMA2 R158, -RZ, RZ, 0, 5.9604644775390625e-08 ;  /* 0x00000001ff9e7431 */ /* 0x000fe200000001ff */
[----:B------:R-:W-:Y:S05]  /*0160*/  BRA `(.L_x_0) ;  /* 0x00000000000c7947 */ /* 0x000fea0003800000 */
.L_x_1:
[----:B------:R-:W1:Y:S01]  /*0170*/  LDCU UR4, c[0x0][0x880] ;  /* 0x00011000ff0477ac */ /* 0x000e620008000800 */
[----:B------:R-:W-:Y:S01]  /*0180*/  HFMA2 R158, -RZ, RZ, 0, 5.9604644775390625e-08 ;  /* 0x00000001ff9e7431 */ /* 0x000fe200000001ff */
[----:B-1----:R-:W-:-:S07]  /*0190*/  MOV R73, UR4 ;  /* 0x0000000400497c02 */ /* 0x002fce0008000f00 */
.L_x_0:
[----:B------:R-:W2:Y:S02]  /*01a0*/  LDCU.64 UR4, c[0x0][0x8b0] ;  /* 0x00011600ff0477ac */ /* 0x000ea40008000a00 */
[----:B--2---:R-:W-:-:S04]  /*01b0*/  UISETP.NE.U32.AND UP0, UPT, UR4, URZ, UPT ;  /* 0x000000ff0400728c */ /* 0x004fc8000bf05070 */
[----:B------:R-:W-:-:S09]  /*01c0*/  UISETP.NE.AND.EX UP0, UPT, UR5, URZ, UPT, UP0 ;  /* 0x000000ff0500728c */ /* 0x000fd2000bf05300 */
[----:B------:R-:W-:Y:S05]  /*01d0*/  BRA.U UP0, `(.L_x_2) ;  /* 0x0000000100287547 */ /* 0x000fea000b800000 */
[----:B------:R-:W2:Y:S02]  /*01e0*/  LDCU.64 UR4, c[0x0][0x8a8] ;  /* 0x00011500ff0477ac */ /* 0x000ea40008000a00 */
[----:B--2---:R-:W-:-:S04]  /*01f0*/  UISETP.NE.U32.AND UP0, UPT, UR4, URZ, UPT ;  /* 0x000000ff0400728c */ /* 0x004fc8000bf05070 */
[----:B------:R-:W-:-:S09]  /*0200*/  UISETP.NE.AND.EX UP0, UPT, UR5, URZ, UPT, UP0 ;  /* 0x000000ff0500728c */ /* 0x000fd2000bf05300 */
[----:B------:R-:W-:Y:S05]  /*0210*/  BRA.U !UP0, `(.L_x_3) ;  /* 0x0000000108107547 */ /* 0x000fea000b800000 */
[----:B------:R-:W2:Y:S01]  /*0220*/  LDC.64 R70, c[0x0][0x8a8] ;  /* 0x00022a00ff467b82 */ /* 0x000ea20000000a00 */
[----:B------:R-:W2:Y:S02]  /*0230*/  LDCU.64 UR4, c[0x0][0x358] ;  /* 0x00006b00ff0477ac */ /* 0x000ea40008000a00 */
[----:B--2---:R2:W5:Y:S01]  /*0240*/  LDG.E R70, desc[UR4][R70.64] ;  /* 0x0000000446467981 */ /* 0x004562000c1e1900 */
[----:B------:R-:W-:Y:S05]  /*0250*/  BRA `(.L_x_2) ;  /* 0x0000000000087947 */ /* 0x000fea0003800000 */
.L_x_3:
[----:B------:R-:W2:Y:S02]  /*0260*/  LDCU UR4, c[0x0][0x8a0] ;  /* 0x00011400ff0477ac */ /* 0x000ea40008000800 */
[----:B--2---:R-:W-:Y:S02]  /*0270*/  MOV R70, UR4 ;  /* 0x0000000400467c02 */ /* 0x004fe40008000f00 */
.L_x_2:
[----:B------:R-:W-:Y:S01]  /*0280*/  IMAD.U32 R0, RZ, RZ, UR13 ;  /* 0x0000000dff007e24 */ /* 0x000fe2000f8e00ff */
[----:B------:R-:W-:Y:S04]  /*0290*/  BSSY.RECONVERGENT B0, `(.L_x_4) ;  /* 0x000000c000007945 */ /* 0x000fe80003800200 */
[C---:B------:R-:W-:Y:S02]  /*02a0*/  ISETP.NE.OR P2, PT, R0.reuse, 0x1, !P1 ;  /* 0x000000010000780c */ /* 0x040fe40004f45670 */
[----:B------:R-:W-:-:S11]  /*02b0*/  ISETP.NE.OR P0, PT, R0, 0x3, !P1 ;  /* 0x000000030000780c */ /* 0x000fd60004f05670 */
[----:B------:R-:W-:Y:S05]  /*02c0*/  @P2 BRA `(.L_x_5) ;  /* 0x0000000000202947 */ /* 0x000fea0003800000 */
[----:B------:R-:W3:Y:S02]  /*02d0*/  LDCU.64 UR4, c[0x0][0x348] ;  /* 0x00006900ff0477ac */ /* 0x000ee40008000a00 */
[----:B---3--:R-:W-:Y:S02]  /*02e0*/  UIADD3 UR6, UP1, UPT, UR4, 0x80, URZ ;  /* 0x0000008004067890 */ /* 0x008fe4000ff3e0ff */
[----:B------:R-:W-:Y:S02]  /*02f0*/  UIADD3 UR4, UP0, UPT, UR4, 0x180, URZ ;  /* 0x0000018004047890 */ /* 0x000fe4000ff1e0ff */
[----:B------:R-:W-:Y:S02]  /*0300*/  UIADD3.X UR7, UPT, UPT, URZ, UR5, URZ, UP1, !UPT ;  /* 0x00000005ff077290 */ /* 0x000fe40008ffe4ff */
[----:B------:R-:W-:-:S07]  /*0310*/  UIADD3.X UR5, UPT, UPT, URZ, UR5, URZ, UP0, !UPT ;  /* 0x00000005ff057290 */ /* 0x000fce00087fe4ff */
[----:B------:R3:W-:Y:S02]  /*0320*/  UTMACCTL.PF [UR6] ;  /* 0x00000000060079b9 */ /* 0x0007e40008040000 */
[----:B------:R3:W-:Y:S02]  /*0330*/  UTMACCTL.PF [UR4] ;  /* 0x00000000040079b9 */ /* 0x0007e40008040000 */
[----:B---3--:R-:W-:Y:S01]  /*0340*/  NOP ;  /* 0x0000000000007918 */ /* 0x008fe20000000000 */
.L_x_5:
[----:B------:R-:W-:Y:S05]  /*0350*/  BSYNC.RECONVERGENT B0 ;  /* 0x0000000000007941 */ /* 0x000fea0003800200 */
.L_x_4:
[----:B------:R-:W-:Y:S04]  /*0360*/  BSSY.RECONVERGENT B0, `(.L_x_6) ;  /* 0x000000a000007945 */ /* 0x000fe80003800200 */
        /* <DEDUP_REMOVED lines=9> */
.L_x_7:
[----:B------:R-:W-:Y:S05]  /*0400*/  BSYNC.RECONVERGENT B0 ;  /* 0x0000000000007941 */ /* 0x000fea0003800200 */
.L_x_6:
[----:B------:R-:W3:Y:S01]  /*0410*/  LDCU.64 UR4, c[0x0][0x888] ;  /* 0x00011100ff0477ac */ /* 0x000ee20008000a00 */
[----:B------:R-:W-:Y:S02]  /*0420*/  UISETP.EQ.U32.AND UP1, UPT, UR8, URZ, UPT ;  /* 0x000000ff0800728c */ /* 0x000fe4000bf22070 */
[----:B------:R-:W-:Y:S02]  /*0430*/  UPLOP3.LUT UP3, UPT, UPT, UPT, UPT, 0x80, 0x8 ;  /* 0x000000000008789c */ /* 0x000fe40003f6f070 */
[----:B---3--:R-:W-:-:S04]  /*0440*/  UISETP.NE.U32.AND UP0, UPT, UR4, URZ, UPT ;  /* 0x000000ff0400728c */ /* 0x008fc8000bf05070 */
[----:B------:R-:W-:-:S04]  /*0450*/  UISETP.NE.AND.EX UP0, UPT, UR5, URZ, UPT, UP0 ;  /* 0x000000ff0500728c */ /* 0x000fc8000bf05300 */
[----:B------:R-:W-:-:S04]  /*0460*/  UISETP.EQ.OR.EX UP2, UPT, UR9, URZ, !UP0, UP1 ;  /* 0x000000ff0900728c */ /* 0x000fc8000c742710 */
[----:B------:R-:W-:-:S06]  /*0470*/  UP2UR UR4, UPR, URZ, 0x4 ;  /* 0x00000004ff047883 */ /* 0x000fcc0008000000 */
[----:B------:R-:W-:Y:S01]  /*0480*/  MOV R160, UR4 ;  /* 0x0000000400a07c02 */ /* 0x000fe20008000f00 */
[----:B------:R-:W-:Y:S06]  /*0490*/  BRA.U !UP2, `(.L_x_8) ;  /* 0x000000010a207547 */ /* 0x000fec000b800000 */
[----:B------:R-:W-:Y:S01]  /*04a0*/  UISETP.NE.U32.AND UP1, UPT, UR8, URZ, UPT ;  /* 0x000000ff0800728c */ /* 0x000fe2000bf25070 */
[----:B-----5:R-:W-:Y:S01]  /*04b0*/  FSETP.NEU.AND P0, PT, R73, RZ, PT ;  /* 0x000000ff4900720b */ /* 0x020fe20003f0d000 */
[----:B------:R-:W-:Y:S02]  /*04c0*/  USEL UR4, URZ, 0xffffffff, UP0 ;  /* 0xffffffffff047887 */ /* 0x000fe40008000000 */
[----:B------:R-:W-:-:S10]  /*04d0*/  UISETP.NE.AND.EX UP1, UPT, UR9, URZ, UPT, UP1 ;  /* 0x000000ff0900728c */ /* 0x000fd4000bf25310 */
[----:B------:R-:W-:Y:S01]  /*04e0*/  VOTEU.ANY UP0, P0 ;  /* 0x0000000000ff7886 */ /* 0x000fe20000000100 */
[----:B------:R-:W-:-:S04]  /*04f0*/  @!UP1 USEL UR4, URZ, 0xffffffff, UP0 ;  /* 0xffffffffff049887 */ /* 0x000fc80008000000 */
[----:B------:R-:W-:-:S04]  /*0500*/  ULOP3.LUT UR4, UR4, 0x1, URZ, 0xc0, !UPT ;  /* 0x0000000104047892 */ /* 0x000fc8000f8ec0ff */
[----:B------:R-:W-:-:S11]  /*0510*/  UISETP.NE.U32.AND UP3, UPT, UR4, 0x1, UPT ;  /* 0x000000010400788c */ /* 0x000fd6000bf65070 */
.L_x_8:
[----:B------:R-:W3:Y:S01]  /*0520*/  SHFL.IDX PT, R0, R159, RZ, 0x1f ;  /* 0x00001fff9f007589 */ /* 0x000ee200000e0000 */
[----:B------:R-:W-:-:S04]  /*0530*/  UISETP.NE.AND UP0, UPT, UR13, 0x2, UPT ;  /* 0x000000020d00788c */ /* 0x000fc8000bf05270 */
[----:B------:R-:W-:Y:S02]  /*0540*/  UISETP.EQ.AND UP1, UPT, UR29, URZ, !UP0 ;  /* 0x000000ff1d00728c */ /* 0x000fe4000c722270 */
[----:B------:R-:W-:-:S04]  /*0550*/  USEL UR43, URZ, 0x1, UP0 ;  /* 0x00000001ff2b7887 */ /* 0x000fc80008000000 */
[----:B------:R-:W-:Y:S02]  /*0560*/  PLOP3.LUT P3, PT, P1, PT, UP1, 0x80, 0x8 ;  /* 0x000000000008781c */ /* 0x000fe40000f6f018 */
[----:B---3--:R-:W-:-:S13]  /*0570*/  ISETP.NE.AND P0, PT, R0, RZ, PT ;  /* 0x000000ff0000720c */ /* 0x008fda0003f05270 */
[----:B------:R-:W-:Y:S05]  /*0580*/  @P0 BRA `(.L_x_9) ;  /* 0x0000000000540947 */ /* 0x000fea0003800000 */
[----:B------:R-:W-:Y:S01]  /*0590*/  UMOV UR4, 0x400 ;  /* 0x0000040000047882 */ /* 0x000fe20000000000 */
[----:B------:R-:W-:Y:S01]  /*05a0*/  UMOV UR8, 0x1 ;  /* 0x0000000100087882 */ /* 0x000fe20000000000 */
[----:B------:R-:W-:Y:S01]  /*05b0*/  UMOV UR6, 0x2 ;  /* 0x0000000200067882 */ /* 0x000fe20000000000 */
[----:B------:R-:W-:Y:S02]  /*05c0*/  ULEA UR4, UR48, UR4, 0x18 ;  /* 0x0000000430047291 */ /* 0x000fe4000f8ec0ff */
[----:B------:R-:W-:-:S04]  /*05d0*/  UIADD3 UR8, UPT, UPT, -UR8, 0x100000, URZ ;  /* 0x0010000008087890 */ /* 0x000fc8000fffe1ff */
[----:B------:R-:W-:Y:S02]  /*05e0*/  USHF.L.U32 UR9, UR8, 0xb, URZ ;  /* 0x0000000b08097899 */ /* 0x000fe400080006ff */
[----:B------:R-:W-:Y:S02]  /*05f0*/  USHF.L.U32 UR8, UR8, 0x1, URZ ;  /* 0x0000000108087899 */ /* 0x000fe400080006ff */
[----:B------:R-:W-:-:S04]  /*0600*/  UIADD3 UR6, UPT, UPT, -UR6, 0x100000, URZ ;  /* 0x0010000006067890 */ /* 0x000fc8000fffe1ff */
[----:B------:R-:W-:Y:S02]  /*0610*/  USHF.L.U32 UR7, UR6, 0xb, URZ ;  /* 0x0000000b06077899 */ /* 0x000fe400080006ff */
[----:B------:R-:W-:Y:S01]  /*0620*/  USHF.L.U32 UR6, UR6, 0x1, URZ ;  /* 0x0000000106067899 */ /* 0x000fe200080006ff */
[----:B------:R-:W-:Y:S01]  /*0630*/  ELECT P0, URZ, PT ;  /* 0x0000000000ff782f */ /* 0x000fe20003800000 */
[----:B------:R-:W3:Y:S02]  /*0640*/  FENCE.VIEW.ASYNC.S ;  /* 0x00000000000073c6 */ /* 0x000ee40000000000 */
[----:B---3--:R3:W4:Y:S08]  /*0650*/  SYNCS.EXCH.64 URZ, [UR4], UR8 ;  /* 0x0000000804ff75b2 */ /* 0x0087300008000100 */
[----:B------:R3:W1:Y:S01]  /*0660*/  SYNCS.EXCH.64 URZ, [UR4+0x20], UR6 ;  /* 0x0000200604ff75b2 */ /* 0x0006620008000100 */
[----:B------:R3:W1:Y:S01]  /*0670*/  SYNCS.EXCH.64 URZ, [UR4+0x8], UR8 ;  /* 0x0000080804ff75b2 */ /* 0x0006620008000100 */
[----:B------:R3:W1:Y:S01]  /*0680*/  SYNCS.EXCH.64 URZ, [UR4+0x28], UR6 ;  /* 0x0000280604ff75b2 */ /* 0x0006620008000100 */
[----:B------:R3:W1:Y:S01]  /*0690*/  SYNCS.EXCH.64 URZ, [UR4+0x10], UR8 ;  /* 0x0000100804ff75b2 */ /* 0x0006620008000100 */
[----:B------:R3:W1:Y:S01]  /*06a0*/  SYNCS.EXCH.64 URZ, [UR4+0x30], UR6 ;  /* 0x0000300604ff75b2 */ /* 0x0006620008000100 */
[----:B------:R3:W1:Y:S01]  /*06b0*/  SYNCS.EXCH.64 URZ, [UR4+0x18], UR8 ;  /* 0x0000180804ff75b2 */ /* 0x0006620008000100 */
[----:B------:R3:W1:Y:S01]  /*06c0*/  SYNCS.EXCH.64 URZ, [UR4+0x38], UR6 ;  /* 0x0000380604ff75b2 */ /* 0x0006620008000100 */
[----:B------:R-:W-:Y:S01]  /*06d0*/  NOP ;  /* 0x0000000000007918 */ /* 0x000fe20000000000 */
.L_x_9:
[----:B------:R-:W2:Y:S01]  /*06e0*/  SHFL.IDX PT, R0, R159, RZ, 0x1f ;  /* 0x00001fff9f007589 */ /* 0x000ea200000e0000 */
[----:B------:R-:W-:Y:S01]  /*06f0*/  NOP ;  /* 0x0000000000007918 */ /* 0x000fe20000000000 */
[----:B--2---:R-:W-:-:S13]  /*0700*/  ISETP.NE.AND P0, PT, R0, 0x1, PT ;  /* 0x000000010000780c */ /* 0x004fda0003f05270 */
[----:B------:R-:W-:Y:S05]  /*0710*/  @P0 BRA `(.L_x_10) ;  /* 0x0000000000440947 */ /* 0x000fea0003800000 */
[----:B---3--:R-:W-:Y:S01]  /*0720*/  UMOV UR4, 0x400 ;  /* 0x0000040000047882 */ /* 0x008fe20000000000 */
        /* <DEDUP_REMOVED lines=10> */
[----:B------:R-:W2:Y:S02]  /*07d0*/  FENCE.VIEW.ASYNC.S ;  /* 0x00000000000073c6 */ /* 0x000ea40000000000 */
[----:B--2---:R2:W3:Y:S08]  /*07e0*/  SYNCS.EXCH.64 URZ, [UR4+0x40], UR8 ;  /* 0x0000400804ff75b2 */ /* 0x0044f00008000100 */
[----:B------:R2:W1:Y:S01]  /*07f0*/  SYNCS.EXCH.64 URZ, [UR4+0x50], UR6 ;  /* 0x0000500604ff75b2 */ /* 0x0004620008000100 */
[----:B------:R2:W1:Y:S01]  /*0800*/  SYNCS.EXCH.64 URZ, [UR4+0x48], UR8 ;  /* 0x0000480804ff75b2 */ /* 0x0004620008000100 */
[----:B------:R2:W1:Y:S01]  /*0810*/  SYNCS.EXCH.64 URZ, [UR4+0x58], UR6 ;  /* 0x0000580604ff75b2 */ /* 0x0004620008000100 */
[----:B------:R-:W-:Y:S01]  /*0820*/  NOP ;  /* 0x0000000000007918 */ /* 0x000fe20000000000 */
.L_x_10:
[----:B------:R-:W4:Y:S01]  /*0830*/  SHFL.IDX PT, R0, R159, RZ, 0x1f ;  /* 0x00001fff9f007589 */ /* 0x000f2200000e0000 */
[----:B------:R-:W-:Y:S01]  /*0840*/  NOP ;  /* 0x0000000000007918 */ /* 0x000fe20000000000 */
[----:B----4-:R-:W-:-:S13]  /*0850*/  ISETP.NE.AND P0, PT, R0, 0x3, PT ;  /* 0x000000030000780c */ /* 0x010fda0003f05270 */
[----:B------:R-:W-:Y:S05]  /*0860*/  @P0 BRA `(.L_x_11) ;  /* 0x00000000002c0947 */ /* 0x000fea0003800000 */
[----:B--23--:R-:W-:Y:S01]  /*0870*/  UMOV UR6, 0x400 ;  /* 0x0000040000067882 */ /* 0x00cfe20000000000 */
[----:B------:R-:W-:Y:S01]  /*0880*/  UMOV UR4, 0x20 ;  /* 0x0000002000047882 */ /* 0x000fe20000000000 */
[----:B------:R-:W-:Y:S02]  /*0890*/  ULEA UR6, UR48, UR6, 0x18 ;  /* 0x0000000630067291 */ /* 0x000fe4000f8ec0ff */
[----:B------:R-:W-:-:S04]  /*08a0*/  UIADD3 UR4, UPT, UPT, -UR4, 0x100000, URZ ;  /* 0x0010000004047890 */ /* 0x000fc8000fffe1ff */
[----:B------:R-:W-:Y:S02]  /*08b0*/  USHF.L.U32 UR5, UR4, 0xb, URZ ;  /* 0x0000000b04057899 */ /* 0x000fe400080006ff */
[----:B------:R-:W-:Y:S01]  /*08c0*/  USHF.L.U32 UR4, UR4, 0x1, URZ ;  /* 0x0000000104047899 */ /* 0x000fe200080006ff */
[----:B------:R-:W-:Y:S01]  /*08d0*/  ELECT P0, URZ, PT ;  /* 0x0000000000ff782f */ /* 0x000fe20003800000 */
[----:B------:R-:W2:Y:S10]  /*08e0*/  FENCE.VIEW.ASYNC.S ;  /* 0x00000000000073c6 */ /* 0x000eb40000000000 */
[----:B--2---:R4:W2:Y:S01]  /*08f0*/  SYNCS.EXCH.64 URZ, [UR6+0x60], UR4 ;  /* 0x0000600406ff75b2 */ /* 0x0048a20008000100 */
[----:B------:R4:W3:Y:S02]  /*0900*/  SYNCS.EXCH.64 URZ, [UR6+0x68], UR4 ;  /* 0x0000680406ff75b2 */ /* 0x0008e40008000100 */
[----:B----4-:R-:W-:Y:S01]  /*0910*/  NOP ;  /* 0x0000000000007918 */ /* 0x010fe20000000000 */
.L_x_11:
[----:B------:R-:W4:Y:S01]  /*0920*/  SHFL.IDX PT, R0, R159, RZ, 0x1f ;  /* 0x00001fff9f007589 */ /* 0x000f2200000e0000 */
[----:B------:R-:W-:Y:S01]  /*0930*/  NOP ;  /* 0x0000000000007918 */ /* 0x000fe20000000000 */
[----:B----4-:R-:W-:-:S13]  /*0940*/  ISETP.NE.AND P0, PT, R0, 0x4, PT ;  /* 0x000000040000780c */ /* 0x010fda0003f05270 */
[----:B------:R-:W-:Y:S05]  /*0950*/  @P0 BRA `(.L_x_12) ;  /* 0x0000000000480947 */ /* 0x000fea0003800000 */
[----:B--23--:R-:W-:Y:S01]  /*0960*/  UMOV UR4, 0x3a0 ;  /* 0x000003a000047882 */ /* 0x00cfe20000000000 */
[----:B------:R-:W-:Y:S01]  /*0970*/  UMOV UR6, 0x400 ;  /* 0x0000040000067882 */ /* 0x000fe20000000000 */
[----:B------:R-:W-:Y:S01]  /*0980*/  USEL UR4, UR4, 0x320, UP3 ;  /* 0x0000032004047887 */ /* 0x000fe20009800000 */
        /* <DEDUP_REMOVED lines=10> */
[----:B--2---:R4:W2:Y:S08]  /*0a30*/  SYNCS.EXCH.64 URZ, [UR6+0x70], UR8 ;  /* 0x0000700806ff75b2 */ /* 0x0048b00008000100 */
[----:B------:R4:W3:Y:S01]  /*0a40*/  SYNCS.EXCH.64 URZ, [UR6+0x80], UR4 ;  /* 0x0000800406ff75b2 */ /* 0x0008e20008000100 */
[----:B------:R4:W1:Y:S01]  /*0a50*/  SYNCS.EXCH.64 URZ, [UR6+0x78], UR8 ;  /* 0x0000780806ff75b2 */ /* 0x0008620008000100 */
[----:B------:R4:W1:Y:S02]  /*0a60*/  SYNCS.EXCH.64 URZ, [UR6+0x88], UR4 ;  /* 0x0000880406ff75b2 */ /* 0x0008640008000100 */
[----:B----4-:R-:W-:Y:S01]  /*0a70*/  NOP ;  /* 0x0000000000007918 */ /* 0x010fe20000000000 */
.L_x_12:
[----:B------:R-:W4:Y:S01]  /*0a80*/  SHFL.IDX PT, R0, R159, RZ, 0x1f ;  /* 0x00001fff9f007589 */ /* 0x000f2200000e0000 */
[----:B------:R-:W-:Y:S01]  /*0a90*/  NOP ;  /* 0x0000000000007918 */ /* 0x000fe20000000000 */
[----:B----4-:R-:W-:-:S13]  /*0aa0*/  ISETP.NE.AND P0, PT, R0, 0x5, PT ;  /* 0x000000050000780c */ /* 0x010fda0003f05270 */
[----:B------:R-:W-:Y:S05]  /*0ab0*/  @P0 BRA `(.L_x_13) ;  /* 0x0000000000540947 */ /* 0x000fea0003800000 */
[----:B--23--:R-:W-:Y:S01]  /*0ac0*/  UMOV UR4, 0x400 ;  /* 0x0000040000047882 */ /* 0x00cfe20000000000 */
        /* <DEDUP_REMOVED lines=14> */
[----:B------:R4:W1:Y:S01]  /*0bb0*/  SYNCS.EXCH.64 URZ, [UR4+0xb8], UR8 ;  /* 0x0000b80804ff75b2 */ /* 0x0008620008000100 */
[----:B------:R4:W1:Y:S01]  /*0bc0*/  SYNCS.EXCH.64 URZ, [UR4+0xa0], UR6 ;  /* 0x0000a00604ff75b2 */ /* 0x0008620008000100 */
[----:B------:R4:W1:Y:S01]  /*0bd0*/  SYNCS.EXCH.64 URZ, [UR4+0xc0], UR8 ;  /* 0x0000c00804ff75b2 */ /* 0x0008620008000100 */
[----:B------:R4:W1:Y:S01]  /*0be0*/  SYNCS.EXCH.64 URZ, [UR4+0xa8], UR6 ;  /* 0x0000a80604ff75b2 */ /* 0x0008620008000100 */
[----:B------:R4:W1:Y:S02]  /*0bf0*/  SYNCS.EXCH.64 URZ, [UR4+0xc8], UR8 ;  /* 0x0000c80804ff75b2 */ /* 0x0008640008000100 */
[----:B----4-:R-:W-:Y:S01]  /*0c00*/  NOP ;  /* 0x0000000000007918 */ /* 0x010fe20000000000 */
.L_x_13:
[----:B------:R-:W4:Y:S01]  /*0c10*/  SHFL.IDX PT, R0, R159, RZ, 0x1f ;  /* 0x00001fff9f007589 */ /* 0x000f2200000e0000 */
[----:B------:R-:W-:Y:S01]  /*0c20*/  ISETP.NE.OR P1, PT, RZ, UR13, !P1 ;  /* 0x0000000dff007c0c */ /* 0x000fe2000cf25670 */
        /* <DEDUP_REMOVED lines=12> */
[----:B------:R4:W3:Y:S01]  /*0cf0*/  SYNCS.EXCH.64 URZ, [UR4+0xe0], UR6 ;  /* 0x0000e00604ff75b2 */ /* 0x0008e20008000100 */
[----:B------:R4:W1:Y:S01]  /*0d00*/  SYNCS.EXCH.64 URZ, [UR4+0xd8], UR6 ;  /* 0x0000d80604ff75b2 */ /* 0x0008620008000100 */
[----:B------:R4:W1:Y:S02]  /*0d10*/  SYNCS.EXCH.64 URZ, [UR4+0xe8], UR6 ;  /* 0x0000e80604ff75b2 */ /* 0x0008640008000100 */
[----:B----4-:R-:W-:Y:S01]  /*0d20*/  NOP ;  /* 0x0000000000007918 */ /* 0x010fe20000000000 */
.L_x_14:
[----:B------:R-:W-:Y:S01]  /*0d30*/  VOTEU.ALL UP0, P1 ;  /* 0x0000000000ff7886 */ /* 0x000fe20000800000 */
[----:B--23--:R-:W-:Y:S01]  /*0d40*/  UMOV UR4, 0x20 ;  /* 0x0000002000047882 */ /* 0x00cfe20000000000 */
[----:B------:R-:W2:Y:S01]  /*0d50*/  LDCU UR7, c[0x0][0x36c] ;  /* 0x00006d80ff0777ac */ /* 0x000ea20008000800 */
[----:B------:R-:W-:Y:S01]  /*0d60*/  NOP ;  /* 0x0000000000007918 */ /* 0x000fe20000000000 */
[----:B------:R-:W-:Y:S01]  /*0d70*/  LOP3.LUT R0, R170, 0x1f, RZ, 0xc0, !PT ;  /* 0x0000001faa007812 */ /* 0x000fe200078ec0ff */
[----:B------:R-:W-:Y:S01]  /*0d80*/  @!UP0 UMOV UR6, 0x400 ;  /* 0x0000040000068882 */ /* 0x000fe20000000000 */
[----:B------:R-:W-:-:S04]  /*0d90*/  @!UP0 UIADD3 UR4, UPT, UPT, -UR4, 0x100000, URZ ;  /* 0x0010000004048890 */ /* 0x000fc8000fffe1ff */
[----:B------:R-:W-:Y:S02]  /*0da0*/  @!UP0 USHF.L.U32 UR5, UR4, 0xb, URZ ;  /* 0x0000000b04058899 */ /* 0x000fe400080006ff */
[----:B------:R-:W-:Y:S02]  /*0db0*/  @!UP0 USHF.L.U32 UR4, UR4, 0x1, URZ ;  /* 0x0000000104048899 */ /* 0x000fe400080006ff */
[----:B------:R-:W-:Y:S01]  /*0dc0*/  @!UP0 ULEA UR6, UR48, UR6, 0x18 ;  /* 0x0000000630068291 */ /* 0x000fe2000f8ec0ff */
[----:B------:R-:W-:Y:S01]  /*0dd0*/  VOTEU.ALL UP0, P1 ;  /* 0x0000000000ff7886 */ /* 0x000fe20000800000 */
[----:B------:R-:W-:Y:S02]  /*0de0*/  UISETP.NE.AND UP4, UPT, UR13, URZ, UPT ;  /* 0x000000ff0d00728c */ /* 0x000fe4000bf85270 */
[----:B--2---:R-:W-:Y:S01]  /*0df0*/  UISETP.EQ.U32.AND UP5, UPT, UR7, 0x1, UPT ;  /* 0x000000010700788c */ /* 0x004fe2000bfa2070 */
[----:B------:R-:W2:Y:S07]  /*0e00*/  FENCE.VIEW.ASYNC.S ;  /* 0x00000000000073c6 */ /* 0x000eae0000000000 */
[----:B--2---:R2:W3:Y:S01]  /*0e10*/  @!UP0 SYNCS.EXCH.64 URZ, [UR6+0xf0], UR4 ;  /* 0x0000f00406ff85b2 */ /* 0x0044e20008000100 */
[----:B------:R-:W-:Y:S05]  /*0e20*/  BRA.U !UP5, `(.L_x_15) ;  /* 0x000000010d087547 */ /* 0x000fea000b800000 */
[----:B-1-3--:R-:W-:Y:S01]  /*0e30*/  UCGABAR_ARV ;  /* 0x00000000000079c7 */ /* 0x00afe20008000000 */
[----:B------:R-:W-:Y:S05]  /*0e40*/  BRA `(.L_x_16) ;  /* 0x0000000000047947 */ /* 0x000fea0003800000 */
.L_x_15:
[----:B-1-3--:R-:W-:Y:S01]  /*0e50*/  NOP ;  /* 0x0000000000007918 */ /* 0x00afe20000000000 */
.L_x_16:
[----:B------:R-:W1:Y:S01]  /*0e60*/  S2UR UR21, SR_CTAID.X ;  /* 0x00000000001579c3 */ /* 0x000e620000002500 */
[----:B------:R-:W-:-:S05]  /*0e70*/  CS2R.32 R3, SR_CgaSize ;  /* 0x0000000000037805 */ /* 0x000fca0000008a00 */
[----:B------:R-:W-:-:S05]  /*0e80*/  IMAD R3, R3, -0xa0, RZ ;  /* 0xffffff6003037824 */ /* 0x000fca00078e02ff */
[----:B--2---:R-:W-:-:S14]  /*0e90*/  R2UR UR5, R3 ;  /* 0x00000000030572ca */ /* 0x004fdc00000e0000 */
[----:B------:R-:W2:Y:S01]  /*0ea0*/  LDCU UR5, c[0x0][UR5+0x2b0] ;  /* 0x00005600050577ac */ /* 0x000ea20008000800 */
[----:B------:R-:W-:-:S05]  /*0eb0*/  CS2R.32 R3, SR_CgaSize ;  /* 0x0000000000037805 */ /* 0x000fca0000008a00 */
[----:B------:R-:W-:-:S05]  /*0ec0*/  IMAD R3, R3, -0xa0, RZ ;  /* 0xffffff6003037824 */ /* 0x000fca00078e02ff */
[----:B------:R-:W-:-:S14]  /*0ed0*/  R2UR UR4, R3 ;  /* 0x00000000030472ca */ /* 0x000fdc00000e0000 */
[----:B------:R-:W3:Y:S01]  /*0ee0*/  LDCU UR4, c[0x0][UR4+0x2b4] ;  /* 0x00005680040477ac */ /* 0x000ee20008000800 */
[----:B------:R-:W4:Y:S01]  /*0ef0*/  S2UR UR7, SR_CTAID.Y ;  /* 0x00000000000779c3 */ /* 0x000f220000002600 */
[----:B------:R-:W3:Y:S01]  /*0f00*/  LDCU UR18, c[0x0][0xb24] ;  /* 0x00016480ff1277ac */ /* 0x000ee20008000800 */
[----:B------:R-:W-:-:S05]  /*0f10*/  CS2R.32 R3, SR_CgaSize ;  /* 0x0000000000037805 */ /* 0x000fca0000008a00 */
[----:B------:R-:W-:-:S05]  /*0f20*/  IMAD R3, R3, -0xa0, RZ ;  /* 0xffffff6003037824 */ /* 0x000fca00078e02ff */
[----:B------:R-:W-:-:S14]  /*0f30*/  R2UR UR62, R3 ;  /* 0x00000000033e72ca */ /* 0x000fdc00000e0000 */
[----:B------:R-:W3:Y:S01]  /*0f40*/  LDCU UR62, c[0x0][UR62+0x2a0] ;  /* 0x000054003e3e77ac */ /* 0x000ee20008000800 */
[----:B------:R-:W1:Y:S01]  /*0f50*/  S2UR UR36, SR_CTAID.Z ;  /* 0x00000000002479c3 */ /* 0x000e620000002700 */
[----:B------:R-:W-:-:S05]  /*0f60*/  CS2R.32 R3, SR_CgaSize ;  /* 0x0000000000037805 */ /* 0x000fca0000008a00 */
[----:B------:R-:W-:-:S05]  /*0f70*/  IMAD R3, R3, -0xa0, RZ ;  /* 0xffffff6003037824 */ /* 0x000fca00078e02ff */
[----:B------:R-:W-:-:S14]  /*0f80*/  R2UR UR59, R3 ;  /* 0x00000000033b72ca */ /* 0x000fdc00000e0000 */
[----:B------:R-:W3:Y:S01]  /*0f90*/  LDCU UR59, c[0x0][UR59+0x2a4] ;  /* 0x000054803b3b77ac */ /* 0x000ee20008000800 */
[----:B------:R-:W-:Y:S02]  /*0fa0*/  UISETP.GT.U32.AND UP0, UPT, UR29, 0xffff, UPT ;  /* 0x0000ffff1d00788c */ /* 0x000fe4000bf04070 */
[----:B------:R-:W-:Y:S01]  /*0fb0*/  USHF.L.U32 UR28, UR48, 0xa, URZ ;  /* 0x0000000a301c7899 */ /* 0x000fe200080006ff */
[----:B-1----:R-:W-:Y:S01]  /*0fc0*/  I2FP.F32.U32 R3, UR21 ;  /* 0x0000001500037c45 */ /* 0x002fe20008201000 */
[----:B------:R-:W-:Y:S01]  /*0fd0*/  UMOV UR31, 0x5 ;  /* 0x00000005001f7882 */ /* 0x000fe20000000000 */
[----:B------:R-:W1:Y:S03]  /*0fe0*/  LDCU UR42, c[0x0][0xb24] ;  /* 0x00016480ff2a77ac */ /* 0x000e660008000800 */
[----:B--2---:R-:W-:Y:S01]  /*0ff0*/  FMUL R3, R3, UR5 ;  /* 0x0000000503037c20 */ /* 0x004fe20008400000 */
[----:B------:R-:W-:Y:S01]  /*1000*/  USEL UR5, UR29, 0xffff, !UP0 ;  /* 0x0000ffff1d057887 */ /* 0x000fe2000c000000 */
[----:B----4-:R-:W-:Y:S01]  /*1010*/  I2FP.F32.U32 R2, UR7 ;  /* 0x0000000700027c45 */ /* 0x010fe20008201000 */
[----:B------:R-:W2:Y:S03]  /*1020*/  LDCU UR23, c[0x0][0xb30] ;  /* 0x00016600ff1777ac */ /* 0x000ea60008000800 */
[----:B------:R-:W4:Y:S01]  /*1030*/  F2I.U32.TRUNC.NTZ R3, R3 ;  /* 0x0000000300037305 */ /* 0x000f22000020f000 */
[----:B---3--:R-:W-:Y:S01]  /*1040*/  FMUL R2, R2, UR4 ;  /* 0x0000000402027c20 */ /* 0x008fe20008400000 */
[----:B------:R-:W-:-:S02]  /*1050*/  ULOP3.LUT UR19, UR5, 0xffff, URZ, 0xc0, !UPT ;  /* 0x0000ffff05137892 */ /* 0x000fc4000f8ec0ff */
[----:B------:R-:W-:Y:S01]  /*1060*/  UISETP.GE.AND UP2, UPT, UR18, 0x1, UPT ;  /* 0x000000011200788c */ /* 0x000fe2000bf46270 */
[----:B------:R-:W-:-:S03]  /*1070*/  UMOV UR20, UR7 ;  /* 0x0000000700147c82 */ /* 0x000fc60008000000 */
[----:B------:R-:W3:Y:S01]  /*1080*/  F2I.U32.TRUNC.NTZ R2, R2 ;  /* 0x0000000200027305 */ /* 0x000ee2000020f000 */
[----:B------:R-:W-:Y:S01]  /*1090*/  UMOV UR16, UR21 ;  /* 0x0000001500107c82 */ /* 0x000fe20008000000 */
[----:B----4-:R-:W-:Y:S02]  /*10a0*/  R2UR UR4, R3 ;  /* 0x00000000030472ca */ /* 0x010fe400000e0000 */
[----:B------:R-:W-:Y:S02]  /*10b0*/  PRMT R3, RZ, 0x7610, R3 ;  /* 0x00007610ff037816 */ /* 0x000fe40000000003 */
[----:B---3--:R-:W-:Y:S02]  /*10c0*/  R2UR UR6, R2 ;  /* 0x00000000020672ca */ /* 0x008fe400000e0000 */
[----:B------:R-:W-:-:S07]  /*10d0*/  PRMT R2, RZ, 0x7610, R2 ;  /* 0x00007610ff027816 */ /* 0x000fce0000000002 */
[----:B------:R-:W-:-:S04]  /*10e0*/  UIADD3 UR5, UPT, UPT, -UR4, URZ, URZ ;  /* 0x000000ff04057290 */ /* 0x000fc8000fffe1ff */
[----:B------:R-:W-:Y:S02]  /*10f0*/  UIMAD UR62, UR62, UR5, UR21 ;  /* 0x000000053e3e72a4 */ /* 0x000fe4000f8e0215 */
[----:B------:R-:W-:-:S04]  /*1100*/  UIADD3 UR4, UPT, UPT, -UR6, URZ, URZ ;  /* 0x000000ff06047290 */ /* 0x000fc8000fffe1ff */
[----:B------:R-:W-:Y:S01]  /*1110*/  UIMAD UR59, UR59, UR4, UR7 ;  /* 0x000000043b3b72a4 */ /* 0x000fe2000f8e0207 */
[----:B-12---:R-:W-:Y:S11]  /*1120*/  BRA.U UP4, `(.L_x_17) ;  /* 0x00000001043c7547 */ /* 0x006ff6000b800000 */
[----:B------:R-:W-:Y:S02]  /*1130*/  UISETP.GT.U32.AND UP0, UPT, UR62, 0x1, UPT ;  /* 0x000000013e00788c */ /* 0x000fe4000bf04070 */
[----:B------:R-:W-:Y:S02]  /*1140*/  ULOP3.LUT UR4, UR62, 0xfffffffe, URZ, 0xc0, !UPT ;  /* 0xfffffffe3e047892 */ /* 0x000fe4000f8ec0ff */
[----:B------:R-:W-:Y:S02]  /*1150*/  UISETP.NE.AND UP1, UPT, UR59, URZ, UP0 ;  /* 0x000000ff3b00728c */ /* 0x000fe40008725270 */
[----:B------:R-:W-:Y:S02]  /*1160*/  UISETP.NE.AND UP0, UPT, UR59, 0x1, UP0 ;  /* 0x000000013b00788c */ /* 0x000fe40008705270 */
[----:B------:R-:W-:Y:S02]  /*1170*/  USEL UR7, URZ, 0x1, UP1 ;  /* 0x00000001ff077887 */ /* 0x000fe40008800000 */
[----:B------:R-:W-:-:S02]  /*1180*/  USEL UR6, URZ, 0x4, UP0 ;  /* 0x00000004ff067887 */ /* 0x000fc40008000000 */
[----:B------:R-:W-:Y:S02]  /*1190*/  USEL UR5, URZ, 0x2, UP1 ;  /* 0x00000002ff057887 */ /* 0x000fe40008800000 */
[----:B------:R-:W-:Y:S02]  /*11a0*/  ULEA UR4, UR59, UR4, 0x1 ;  /* 0x000000043b047291 */ /* 0x000fe4000f8e08ff */
[----:B------:R-:W-:Y:S02]  /*11b0*/  USEL UR8, URZ, 0x8, UP0 ;  /* 0x00000008ff087887 */ /* 0x000fe40008000000 */
[----:B------:R-:W-:-:S03]  /*11c0*/  UIADD3 UR5, UPT, UPT, UR5, UR6, UR7 ;  /* 0x0000000605057290 */ /* 0x000fc6000fffe007 */
[----:B------:R-:W-:Y:S01]  /*11d0*/  UMOV UR6, 0x3 ;  /* 0x0000000300067882 */ /* 0x000fe20000000000 */
[----:B------:R-:W-:Y:S02]  /*11e0*/  UIADD3 UR5, UPT, UPT, UR5, UR8, URZ ;  /* 0x0000000805057290 */ /* 0x000fe4000fffe0ff */
[----:B------:R-:W-:-:S04]  /*11f0*/  USHF.L.U32 UR4, UR6, UR4, URZ ;  /* 0x0000000406047299 */ /* 0x000fc800080006ff */
[----:B------:R-:W-:Y:S02]  /*1200*/  MOV R3, UR5 ;  /* 0x0000000500037c02 */ /* 0x000fe40008000f00 */
[----:B------:R-:W-:Y:S02]  /*1210*/  MOV R2, UR4 ;  /* 0x0000000400027c02 */ /* 0x000fe40008000f00 */
.L_x_17:
[----:B------:R-:W-:Y:S05]  /*1220*/  BRA.U !UP2, `(.L_x_18) ;  /* 0x000000010ad07547 */ /* 0x000fea000b800000 */
[----:B------:R-:W1:Y:S01]  /*1230*/  LDCU.128 UR24, c[0x0][0xb10] ;  /* 0x00016200ff1877ac */ /* 0x000e620008000c00 */
[----:B------:R-:W2:Y:S01]  /*1240*/  LDCU UR12, c[0x0][0x370] ;  /* 0x00006e00ff0c77ac */ /* 0x000ea20008000800 */
[----:B------:R-:W3:Y:S01]  /*1250*/  LDCU UR5, c[0x0][0x374] ;  /* 0x00006e80ff0577ac */ /* 0x000ee20008000800 */
[----:B------:R-:W4:Y:S01]  /*1260*/  LDCU UR22, c[0x0][0xb0c] ;  /* 0x00016180ff1677ac */ /* 0x000f220008000800 */
[----:B------:R-:W4:Y:S01]  /*1270*/  LDCU UR4, c[0x0][0xb20] ;  /* 0x00016400ff0477ac */ /* 0x000f220008000800 */
[----:B------:R-:W4:Y:S01]  /*1280*/  LDCU.64 UR16, c[0x0][0xb28] ;  /* 0x00016500ff1077ac */ /* 0x000f220008000a00 */
[----:B-1----:R-:W-:Y:S02]  /*1290*/  UISETP.NE.AND UP0, UPT, UR26, 0x1, UPT ;  /* 0x000000011a00788c */ /* 0x002fe4000bf05270 */
[----:B---3--:R-:W-:Y:S02]  /*12a0*/  UIMAD.WIDE.U32 UR6, UR5, UR27, URZ ;  /* 0x0000001b050672a5 */ /* 0x008fe4000f8e00ff */
[----:B--2---:R-:W-:-:S02]  /*12b0*/  UIMAD.WIDE.U32 UR8, UR12, UR24, URZ ;  /* 0x000000180c0872a5 */ /* 0x004fc4000f8e00ff */
[----:B----4-:R-:W-:Y:S02]  /*12c0*/  UISETP.NE.AND UP1, UPT, UR22, 0x1, UPT ;  /* 0x000000011600788c */ /* 0x010fe4000bf25270 */
[----:B------:R-:W-:Y:S01]  /*12d0*/  UISETP.NE.AND UP2, UPT, UR18, 0x1, UPT ;  /* 0x000000011200788c */ /* 0x000fe2000bf45270 */
[----:B------:R-:W-:Y:S02]  /*12e0*/  UMOV UR6, UR7 ;  /* 0x0000000700067c82 */ /* 0x000fe40008000000 */
[----:B------:R-:W-:Y:S01]  /*12f0*/  UMOV UR8, UR9 ;  /* 0x0000000900087c82 */ /* 0x000fe20008000000 */
[----:B------:R-:W-:Y:S02]  /*1300*/  @UP0 USHF.R.U32.HI UR5, URZ, UR4, UR6 ;  /* 0x00000004ff050299 */ /* 0x000fe40008011606 */
[----:B------:R-:W-:Y:S02]  /*1310*/  UIMAD.WIDE.U32 UR14, UR20, UR27, URZ ;  /* 0x0000001b140e72a5 */ /* 0x000fe4000f8e00ff */
[----:B------:R-:W-:-:S02]  /*1320*/  UIMAD.WIDE.U32 UR6, UR5, UR16, URZ ;  /* 0x00000010050672a5 */ /* 0x000fc4000f8e00ff */
[----:B------:R-:W-:Y:S02]  /*1330*/  @UP1 USHF.R.U32.HI UR12, URZ, UR25, UR8 ;  /* 0x00000019ff0c1299 */ /* 0x000fe40008011608 */
[----:B------:R-:W-:Y:S02]  /*1340*/  UIMAD.WIDE.U32 UR10, UR21, UR24, URZ ;  /* 0x00000018150a72a5 */ /* 0x000fe4000f8e00ff */
[----:B------:R-:W-:Y:S01]  /*1350*/  UIMAD.WIDE.U32 UR8, UR12, UR16, URZ ;  /* 0x000000100c0872a5 */ /* 0x000fe2000f8e00ff */
[----:B------:R-:W-:Y:S01]  /*1360*/  UMOV UR14, UR15 ;  /* 0x0000000f000e7c82 */ /* 0x000fe20008000000 */
[----:B------:R-:W-:Y:S01]  /*1370*/  UMOV UR6, UR7 ;  /* 0x0000000700067c82 */ /* 0x000fe20008000000 */
[----:B------:R-:W-:Y:S02]  /*1380*/  USHF.R.U32.HI UR14, URZ, UR4, UR14 ;  /* 0x00000004ff0e7299 */ /* 0x000fe4000801160e */
[----:B------:R-:W-:Y:S01]  /*1390*/  @UP2 USHF.R.U32.HI UR5, URZ, UR17, UR6 ;  /* 0x00000011ff052299 */ /* 0x000fe20008011606 */
[----:B------:R-:W-:-:S02]  /*13a0*/  UMOV UR10, UR11 ;  /* 0x0000000b000a7c82 */ /* 0x000fc40008000000 */
[----:B------:R-:W-:Y:S01]  /*13b0*/  UMOV UR6, UR9 ;  /* 0x0000000900067c82 */ /* 0x000fe20008000000 */
[----:B------:R-:W-:Y:S02]  /*13c0*/  USHF.R.U32.HI UR10, URZ, UR25, UR10 ;  /* 0x00000019ff0a7299 */ /* 0x000fe4000801160a */
[----:B------:R-:W-:Y:S02]  /*13d0*/  @UP2 USHF.R.U32.HI UR12, URZ, UR17, UR6 ;  /* 0x00000011ff0c2299 */ /* 0x000fe40008011606 */
[----:B------:R-:W-:Y:S02]  /*13e0*/  USEL UR4, UR20, UR14, !UP0 ;  /* 0x0000000e14047287 */ /* 0x000fe4000c000000 */
[----:B------:R-:W-:Y:S02]  /*13f0*/  UIMAD UR6, UR5, UR18, URZ ;  /* 0x00000012050672a4 */ /* 0x000fe4000f8e02ff */
[----:B------:R-:W-:Y:S02]  /*1400*/  USEL UR5, UR21, UR10, !UP1 ;  /* 0x0000000a15057287 */ /* 0x000fe4000c800000 */
[----:B------:R-:W-:-:S02]  /*1410*/  UIMAD UR8, UR12, UR18, URZ ;  /* 0x000000120c0872a4 */ /* 0x000fc4000f8e02ff */
[----:B------:R-:W-:Y:S02]  /*1420*/  UISETP.GE.AND UP0, UPT, UR4, UR6, UPT ;  /* 0x000000060400728c */ /* 0x000fe4000bf06270 */
[----:B------:R-:W-:Y:S02]  /*1430*/  UIMAD.WIDE.U32 UR6, UR4, UR16, URZ ;  /* 0x00000010040672a5 */ /* 0x000fe4000f8e00ff */
[----:B------:R-:W-:Y:S02]  /*1440*/  UISETP.GE.OR UP0, UPT, UR5, UR8, UP0 ;  /* 0x000000080500728c */ /* 0x000fe40008706670 */
[----:B------:R-:W-:Y:S02]  /*1450*/  UIMAD.WIDE.U32 UR8, UR5, UR16, URZ ;  /* 0x00000010050872a5 */ /* 0x000fe4000f8e00ff */
[----:B------:R-:W-:Y:S02]  /*1460*/  USHF.R.U32.HI UR7, URZ, UR17, UR7 ;  /* 0x00000011ff077299 */ /* 0x000fe40008011607 */
[----:B------:R-:W-:-:S02]  /*1470*/  UIADD3 UR10, UPT, UPT, -UR4, URZ, URZ ;  /* 0x000000ff040a7290 */ /* 0x000fc4000fffe1ff */
[----:B------:R-:W-:Y:S02]  /*1480*/  USEL UR7, UR4, UR7, !UP2 ;  /* 0x0000000704077287 */ /* 0x000fe4000d000000 */
[----:B------:R-:W-:Y:S01]  /*1490*/  UIADD3 UR16, UPT, UPT, -UR5, URZ, URZ ;  /* 0x000000ff05107290 */ /* 0x000fe2000fffe1ff */
[----:B------:R-:W-:Y:S01]  /*14a0*/  @!UP0 UMOV UR6, UR9 ;  /* 0x0000000900068c82 */ /* 0x000fe20008000000 */
[----:B------:R-:W-:Y:S02]  /*14b0*/  UIADD3 UR8, UPT, UPT, -UR7, URZ, URZ ;  /* 0x000000ff07087290 */ /* 0x000fe4000fffe1ff */
[----:B------:R-:W-:Y:S02]  /*14c0*/  @!UP0 USHF.R.U32.HI UR6, URZ, UR17, UR6 ;  /* 0x00000011ff068299 */ /* 0x000fe40008011606 */
[----:B------:R-:W-:Y:S02]  /*14d0*/  UIMAD UR8, UR18, UR8, UR4 ;  /* 0x00000008120872a4 */ /* 0x000fe4000f8e0204 */
[----:B------:R-:W-:-:S02]  /*14e0*/  @!UP0 USEL UR6, UR5, UR6, !UP2 ;  /* 0x0000000605068287 */ /* 0x000fc4000d000000 */
[----:B------:R-:W-:Y:S02]  /*14f0*/  UIMAD UR20, UR26, UR10, UR20 ;  /* 0x0000000a1a1472a4 */ /* 0x000fe4000f8e0214 */
[----:B------:R-:W-:Y:S02]  /*1500*/  @!UP0 UIADD3 UR7, UPT, UPT, UR7, -UR6, URZ ;  /* 0x8000000607078290 */ /* 0x000fe4000fffe0ff */
[----:B------:R-:W-:Y:S02]  /*1510*/  @!UP0 UIMAD UR6, UR8, UR12, UR6 ;  /* 0x0000000c080682a4 */ /* 0x000fe4000f8e0206 */
[----:B------:R-:W-:Y:S02]  /*1520*/  @!UP0 UIMAD UR4, UR7, UR18, UR5 ;  /* 0x00000012070482a4 */ /* 0x000fe4000f8e0205 */
[----:B------:R-:W-:Y:S02]  /*1530*/  UIMAD UR16, UR22, UR16, UR21 ;  /* 0x00000010161072a4 */ /* 0x000fe4000f8e0215 */
[----:B------:R-:W-:Y:S01]  /*1540*/  UIMAD UR20, UR4, UR26, UR20 ;  /* 0x0000001a041472a4 */ /* 0x000fe2000f8e0214 */
[----:B------:R-:W-:-:S02]  /*1550*/  @!UP0 UMOV UR5, UR6 ;  /* 0x0000000600058c82 */ /* 0x000fc40008000000 */
[----:B------:R-:W-:-:S12]  /*1560*/  UIMAD UR16, UR5, UR22, UR16 ;  /* 0x00000016051072a4 */ /* 0x000fd8000f8e0210 */
.L_x_18:
[----:B------:R-:W-:Y:S02]  /*1570*/  UISETP.NE.AND UP1, UPT, UR23, 0x1, UPT ;  /* 0x000000011700788c */ /* 0x000fe4000bf25270 */
[----:B------:R-:W-:Y:S02]  /*1580*/  UISETP.NE.AND UP0, UPT, UR13, 0x2, UPT ;  /* 0x000000020d00788c */ /* 0x000fe4000bf05270 */
[----:B------:R-:W-:Y:S02]  /*1590*/  ULOP3.LUT UR28, UR28, 0x800, URZ, 0xc0, !UPT ;  /* 0x000008001c1c7892 */ /* 0x000fe4000f8ec0ff */
[----:B------:R-:W-:-:S03]  /*15a0*/  USHF.L.U32 UR24, UR31, UR19, URZ ;  /* 0x000000131f187299 */ /* 0x000fc600080006ff */
[----:B------:R-:W-:Y:S09]  /*15b0*/  BRA.U UP1, `(.L_x_19) ;  /* 0x0000000101447547 */ /* 0x000ff2000b800000 */
[----:B------:R-:W1:Y:S01]  /*15c0*/  LDCU.128 UR8, c[0x0][0xb10] ;  /* 0x00016200ff0877ac */ /* 0x000e620008000c00 */
[----:B------:R-:W2:Y:S01]  /*15d0*/  LDCU UR12, c[0x0][0xb0c] ;  /* 0x00016180ff0c77ac */ /* 0x000ea20008000800 */
[----:B------:R-:W3:Y:S01]  /*15e0*/  LDCU UR14, c[0x0][0xb20] ;  /* 0x00016400ff0e77ac */ /* 0x000ee20008000800 */
[----:B-1----:R-:W-:Y:S02]  /*15f0*/  UIMAD.WIDE.U32 UR6, UR16, UR8, URZ ;  /* 0x00000008100672a5 */ /* 0x002fe4000f8e00ff */
[----:B------:R-:W-:Y:S02]  /*1600*/  UIMAD.WIDE.U32 UR4, UR20, UR11, URZ ;  /* 0x0000000b140472a5 */ /* 0x000fe4000f8e00ff */
[----:B--2---:R-:W-:Y:S02]  /*1610*/  UISETP.NE.AND UP2, UPT, UR12, 0x1, UPT ;  /* 0x000000010c00788c */ /* 0x004fe4000bf45270 */
[----:B------:R-:W-:Y:S01]  /*1620*/  UISETP.NE.AND UP1, UPT, UR10, 0x1, UPT ;  /* 0x000000010a00788c */ /* 0x000fe2000bf25270 */
[----:B------:R-:W-:-:S02]  /*1630*/  UMOV UR6, UR7 ;  /* 0x0000000700067c82 */ /* 0x000fc40008000000 */
[----:B------:R-:W-:Y:S01]  /*1640*/  UMOV UR4, UR5 ;  /* 0x0000000500047c82 */ /* 0x000fe20008000000 */
[----:B------:R-:W-:Y:S02]  /*1650*/  USHF.R.U32.HI UR6, URZ, UR9, UR6 ;  /* 0x00000009ff067299 */ /* 0x000fe40008011606 */
[----:B---3--:R-:W-:Y:S02]  /*1660*/  USHF.R.U32.HI UR4, URZ, UR14, UR4 ;  /* 0x0000000eff047299 */ /* 0x008fe40008011604 */
[----:B------:R-:W-:Y:S02]  /*1670*/  USEL UR5, UR16, UR6, !UP2 ;  /* 0x0000000610057287 */ /* 0x000fe4000d000000 */
[----:B------:R-:W-:-:S04]  /*1680*/  USEL UR4, UR20, UR4, !UP1 ;  /* 0x0000000414047287 */ /* 0x000fc8000c800000 */
[----:B------:R-:W-:Y:S02]  /*1690*/  UIADD3 UR6, UPT, UPT, -UR4, UR5, URZ ;  /* 0x0000000504067290 */ /* 0x000fe4000fffe1ff */
[----:B------:R-:W-:Y:S02]  /*16a0*/  UIADD3 UR4, UPT, UPT, UR4, -UR5, URZ ;  /* 0x8000000504047290 */ /* 0x000fe4000fffe0ff */
[----:B------:R-:W-:Y:S02]  /*16b0*/  UIMAD UR20, UR6, UR10, UR20 ;  /* 0x0000000a061472a4 */ /* 0x000fe4000f8e0214 */
[----:B------:R-:W-:-:S12]  /*16c0*/  UIMAD UR16, UR4, UR12, UR16 ;  /* 0x0000000c041072a4 */ /* 0x000fd8000f8e0210 */
.L_x_19:
[----:B------:R-:W-:Y:S05]  /*16d0*/  BRA.U !UP5, `(.L_x_20) ;  /* 0x000000010d0c7547 */ /* 0x000fea000b800000 */
[----:B------:R-:W-:Y:S01]  /*16e0*/  UCGABAR_WAIT ;  /* 0x0000000000007dc7 */ /* 0x000fe20008000000 */
[----:B------:R-:W-:Y:S01]  /*16f0*/  CCTL.IVALL ;  /* 0x00000000ff00798f */ /* 0x000fe20002000000 */
[----:B------:R-:W-:Y:S05]  /*1700*/  BRA `(.L_x_21) ;  /* 0x0000000000047947 */ /* 0x000fea0003800000 */
.L_x_20:
[----:B------:R-:W-:Y:S06]  /*1710*/  BAR.SYNC.DEFER_BLOCKING 0x0 ;  /* 0x0000000000007b1d */ /* 0x000fec0000010000 */
.L_x_21:
[----:B------:R-:W-:Y:S05]  /*1720*/  BRA.U UP0, `(.L_x_22) ;  /* 0x0000001100d87547 */ /* 0x000fea000b800000 */
[----:B------:R-:W1:Y:S01]  /*1730*/  LDCU UR6, c[0x0][0x38c] ;  /* 0x00007180ff0677ac */ /* 0x000e620008000800 */
[----:B------:R-:W-:Y:S01]  /*1740*/  PLOP3.LUT P1, PT, PT, PT, UP3, 0x80, 0x8 ;  /* 0x000000000008781c */ /* 0x000fe20003f2f038 */
[----:B------:R-:W-:Y:S01]  /*1750*/  IMAD.MOV.U32 R12, RZ, RZ, 0x1 ;  /* 0x00000001ff0c7424 */ /* 0x000fe200078e00ff */
[----:B------:R-:W-:Y:S01]  /*1760*/  ISETP.NE.AND P2, PT, R0, RZ, P3 ;  /* 0x000000ff0000720c */ /* 0x000fe20001f45270 */
[----:B------:R-:W-:Y:S01]  /*1770*/  USHF.L.U32 UR7, UR21, 0x7, URZ ;  /* 0x0000000715077899 */ /* 0x000fe200080006ff */
[----:B------:R-:W-:Y:S01]  /*1780*/  PLOP3.LUT P1, PT, P1, PT, PT, 0x8, 0x80 ;  /* 0x000000000080781c */ /* 0x000fe20000f2e170 */
[----:B------:R-:W-:Y:S01]  /*1790*/  UMOV UR8, 0x400 ;  /* 0x0000040000087882 */ /* 0x000fe20000000000 */
[----:B------:R-:W-:Y:S01]  /*17a0*/  UISETP.NE.AND UP1, UPT, UR13, URZ, UPT ;  /* 0x000000ff0d00728c */ /* 0x000fe2000bf25270 */
[----:B------:R-:W-:Y:S01]  /*17b0*/  CS2R R10, SRZ ;  /* 0x00000000000a7805 */ /* 0x000fe2000001ff00 */
[----:B------:R-:W-:Y:S01]  /*17c0*/  USHF.L.U32 UR46, UR21, 0x6, URZ ;  /* 0x00000006152e7899 */ /* 0x000fe200080006ff */
[----:B------:R-:W-:Y:S01]  /*17d0*/  IMAD.MOV.U32 R9, RZ, RZ, RZ ;  /* 0x000000ffff097224 */ /* 0x000fe200078e00ff */
[----:B------:R-:W-:Y:S01]  /*17e0*/  ULEA UR13, UR48, UR8, 0x18 ;  /* 0x00000008300d7291 */ /* 0x000fe2000f8ec0ff */
[----:B------:R-:W-:Y:S01]  /*17f0*/  IMAD.MOV.U32 R8, RZ, RZ, 0x1 ;  /* 0x00000001ff087424 */ /* 0x000fe200078e00ff */
[----:B------:R-:W2:Y:S01]  /*1800*/  LDCU UR39, c[0x0][0x370] ;  /* 0x00006e00ff2777ac */ /* 0x000ea20008000800 */
[----:B------:R-:W-:-:S02]  /*1810*/  USEL UR21, UR43, 0x2, UP1 ;  /* 0x000000022b157887 */ /* 0x000fc40008800000 */
[----:B-1----:R-:W-:Y:S02]  /*1820*/  UIADD3 UR5, UPT, UPT, UR6, 0x1f, URZ ;  /* 0x0000001f06057890 */ /* 0x002fe4000fffe0ff */
[----:B------:R-:W-:Y:S02]  /*1830*/  UIADD3 UR47, UPT, UPT, UR6, 0x3e, URZ ;  /* 0x0000003e062f7890 */ /* 0x000fe4000fffe0ff */
[----:B------:R-:W-:Y:S01]  /*1840*/  USHF.R.S32.HI UR4, URZ, 0x1f, UR5 ;  /* 0x0000001fff047899 */ /* 0x000fe20008011405 */
[----:B------:R-:W1:Y:S03]  /*1850*/  LDCU.64 UR26, c[0x0][0x348] ;  /* 0x00006900ff1a77ac */ /* 0x000e660008000a00 */
[----:B------:R-:W-:Y:S02]  /*1860*/  ULEA.HI UR4, UR4, UR5, URZ, 0x5 ;  /* 0x0000000504047291 */ /* 0x000fe4000f8f28ff */
[----:B------:R-:W-:-:S02]  /*1870*/  UIADD3 UR5, UPT, UPT, UR6, -0x1, URZ ;  /* 0xffffffff06057890 */ /* 0x000fc4000fffe0ff */
[----:B------:R-:W-:Y:S02]  /*1880*/  USHF.R.S32.HI UR41, URZ, 0x5, UR4 ;  /* 0x00000005ff297899 */ /* 0x000fe40008011404 */
[----:B------:R-:W-:Y:S02]  /*1890*/  UISETP.GE.U32.AND UP2, UPT, UR5, -0x3f, UPT ;  /* 0xffffffc10500788c */ /* 0x000fe4000bf46070 */
[----:B------:R-:W-:Y:S02]  /*18a0*/  UISETP.LT.U32.AND UP0, UPT, UR41, 0x4, UPT ;  /* 0x000000042900788c */ /* 0x000fe4000bf01070 */
[----:B------:R-:W-:Y:S02]  /*18b0*/  ULOP3.LUT UR5, UR7, 0x80, URZ, 0xc0, !UPT ;  /* 0x0000008007057892 */ /* 0x000fe4000f8ec0ff */
[----:B------:R-:W-:Y:S01]  /*18c0*/  USEL UR40, UR41, 0x4, UP0 ;  /* 0x0000000429287887 */ /* 0x000fe20008000000 */
[----:B------:R-:W3:Y:S03]  /*18d0*/  LDCU UR38, c[0x0][0x374] ;  /* 0x00006e80ff2677ac */ /* 0x000ee60008000800 */
[----:B------:R-:W-:-:S02]  /*18e0*/  UIADD3 UR4, UPT, UPT, UR40, -0x1, URZ ;  /* 0xffffffff28047890 */ /* 0x000fc4000fffe0ff */
[----:B------:R-:W-:Y:S02]  /*18f0*/  @UP2 UIADD3 UR4, UPT, UPT, UR40, URZ, URZ ;  /* 0x000000ff28042290 */ /* 0x000fe4000fffe0ff */
[----:B------:R-:W-:Y:S02]  /*1900*/  ULOP3.LUT UR46, UR46, 0x40, URZ, 0xc0, !UPT ;  /* 0x000000402e2e7892 */ /* 0x000fe4000f8ec0ff */
[----:B------:R-:W-:Y:S02]  /*1910*/  UIADD3 UR30, UPT, UPT, UR13, 0x8400, UR28 ;  /* 0x000084000d1e7890 */ /* 0x000fe4000fffe01c */
[----:B------:R-:W-:Y:S02]  /*1920*/  ULEA.HI UR44, UR28, UR5, URZ, 0x1b ;  /* 0x000000051c2c7291 */ /* 0x000fe4000f8fd8ff */
[----:B------:R-:W-:Y:S02]  /*1930*/  UIADD3 UR45, UPT, UPT, UR41, -UR40, URZ ;  /* 0x80000028292d7290 */ /* 0x000fe4000fffe0ff */
[----:B------:R-:W-:-:S02]  /*1940*/  UIADD3 UR29, UPT, UPT, UR4, 0x1, URZ ;  /* 0x00000001041d7890 */ /* 0x000fc4000fffe0ff */
[----:B------:R-:W-:Y:S01]  /*1950*/  UIADD3 UR43, UPT, UPT, -UR4, URZ, URZ ;  /* 0x000000ff042b7290 */ /* 0x000fe2000fffe1ff */
[----:B-123--:R-:W-:-:S11]  /*1960*/  UMOV UR6, URZ ;  /* 0x000000ff00067c82 */ /* 0x00efd60008000000 */
.L_x_42:
[----:B------:R-:W-:-:S09]  /*1970*/  UISETP.NE.AND UP0, UPT, UR48, URZ, UPT ;  /* 0x000000ff3000728c */ /* 0x000fd2000bf05270 */
[----:B-1----:R-:W-:Y:S05]  /*1980*/  BRA.U UP0, `(.L_x_23) ;  /* 0x0000000100287547 */ /* 0x002fea000b800000 */
[----:B------:R-:W-:Y:S02]  /*1990*/  LEA R0, R9, UR13, 0x3 ;  /* 0x0000000d09007c11 */ /* 0x000fe4000f8e18ff */
[----:B------:R-:W-:-:S04]  /*19a0*/  SHF.L.U32 R3, R8, 0x1f, RZ ;  /* 0x0000001f08037819 */ /* 0x000fc800000006ff */
[----:B------:R-:W1:Y:S02]  /*19b0*/  SYNCS.PHASECHK.TRANS64.TRYWAIT P0, [R0+URZ+0xe0], R3 ;  /* 0x0000e003000075a7 */ /* 0x000e6400080011ff */
[----:B-1----:R-:W-:Y:S05]  /*19c0*/  @!P0 BRA `(.L_x_24) ;  /* 0x0000007000d48947 */ /* 0x002fea0003800000 */
.L_x_124:
[----:B------:R2:W-:Y:S01]  /*19d0*/  SYNCS.ARRIVE.TRANS64.A1T0 RZ, [R0+URZ+0xd0], RZ ;  /* 0x0000d0ff00ff79a7 */ /* 0x0005e200081000ff */
[----:B------:R-:W-:-:S05]  /*19e0*/  VIADD R9, R9, 0x1 ;  /* 0x0000000109097836 */ /* 0x000fca0000000000 */
[----:B------:R-:W-:-:S04]  /*19f0*/  ISETP.NE.AND P0, PT, R9, 0x2, PT ;  /* 0x000000020900780c */ /* 0x000fc80003f05270 */
[----:B-1----:R-:W-:Y:S02]  /*1a00*/  SEL R3, RZ, 0x1, P0 ;  /* 0x00000001ff037807 */ /* 0x002fe40000000000 */
[----:B------:R-:W-:Y:S02]  /*1a10*/  SEL R9, R9, RZ, P0 ;  /* 0x000000ff09097207 */ /* 0x000fe40000000000 */
[----:B------:R-:W-:-:S07]  /*1a20*/  LOP3.LUT R8, R8, R3, RZ, 0x3c, !PT ;  /* 0x0000000308087212 */ /* 0x000fce00078e3cff */
.L_x_23:
[----:B------:R-:W-:Y:S01]  /*1a30*/  ULEA UR4, UR6, UR13, 0x3 ;  /* 0x0000000d06047291 */ /* 0x000fe2000f8e18ff */
[----:B--2---:R-:W-:Y:S01]  /*1a40*/  SHF.L.U32 R0, R12, 0x1f, RZ ;  /* 0x0000001f0c007819 */ /* 0x004fe200000006ff */
[----:B------:R-:W-:Y:S02]  /*1a50*/  UISETP.GE.U32.AND UP0, UPT, UR47, 0x3f, UPT ;  /* 0x0000003f2f00788c */ /* 0x000fe4000bf06070 */
[----:B------:R-:W-:Y:S01]  /*1a60*/  ULEA UR11, UR20, UR46, 0x7 ;  /* 0x0000002e140b7291 */ /* 0x000fe2000f8e38ff */
[----:B------:R-:W-:-:S04]  /*1a70*/  UMOV UR7, URZ ;  /* 0x000000ff00077c82 */ /* 0x000fc80008000000 */
[----:B------:R1:W2:Y:S01]  /*1a80*/  SYNCS.PHASECHK.TRANS64.TRYWAIT P0, [UR4+0x20], R0 ;  /* 0x00002000ff0075a7 */ /* 0x0002a20008001104 */
[----:B------:R-:W-:-:S04]  /*1a90*/  ULEA.HI UR4, UR16, UR16, URZ, 0x1 ;  /* 0x0000001010047291 */ /* 0x000fc8000f8f08ff */
[----:B------:R-:W-:-:S04]  /*1aa0*/  USHF.L.U32 UR4, UR4, 0x7, URZ ;  /* 0x0000000704047899 */ /* 0x000fc800080006ff */
[----:B------:R-:W-:-:S04]  /*1ab0*/  ULOP3.LUT UR35, UR4, 0xffffff00, URZ, 0xc0, !UPT ;  /* 0xffffff0004237892 */ /* 0x000fc8000f8ec0ff */
[----:B------:R-:W-:Y:S01]  /*1ac0*/  UIADD3 UR35, UPT, UPT, UR44, UR35, URZ ;  /* 0x000000232c237290 */ /* 0x000fe2000fffe0ff */
[----:B------:R-:W-:Y:S11]  /*1ad0*/  BRA.U !UP0, `(.L_x_25) ;  /* 0x0000000108c47547 */ /* 0x000ff6000b800000 */
[----:B------:R-:W-:Y:S01]  /*1ae0*/  UMOV UR16, UR43 ;  /* 0x0000002b00107c82 */ /* 0x000fe20008000000 */
[----:B------:R-:W-:Y:S01]  /*1af0*/  UMOV UR4, UR6 ;  /* 0x0000000600047c82 */ /* 0x000fe20008000000 */
[----:B------:R-:W-:-:S05]  /*1b00*/  UMOV UR34, URZ ;  /* 0x000000ff00227c82 */ /* 0x000fca0008000000 */
.L_x_31:
[----:B------:R-:W-:Y:S01]  /*1b10*/  ULEA UR33, UR4, UR13, 0x3 ;  /* 0x0000000d04217291 */ /* 0x000fe2000f8e18ff */
[----:B------:R-:W-:Y:S01]  /*1b20*/  @P3 MOV R2, 0x3000 ;  /* 0x0000300000023802 */ /* 0x000fe20000000f00 */
[----:B--234-:R-:W-:Y:S10]  /*1b30*/  @P0 BRA `(.L_x_26) ;  /* 0x00000000000c0947 */ /* 0x01cff40003800000 */
[----:B------:R-:W-:-:S04]  /*1b40*/  SHF.L.U32 R3, R12, 0x1f, RZ ;  /* 0x0000001f0c037819 */ /* 0x000fc800000006ff */
[----:B------:R-:W2:Y:S02]  /*1b50*/  SYNCS.PHASECHK.TRANS64.TRYWAIT P0, [UR33+0x20], R3 ;  /* 0x00002003ff0075a7 */ /* 0x000ea40008001121 */
[----:B--2---:R-:W-:Y:S05]  /*1b60*/  @!P0 BRA `(.L_x_27) ;  /* 0x0000007000808947 */ /* 0x004fea0003800000 */
.L_x_26:
[----:B------:R2:W-:Y:S01]  /*1b70*/  @P3 SYNCS.ARRIVE.TRANS64 RZ, [UR33], R2 ;  /* 0x00000002ffff39a7 */ /* 0x0005e20008000021 */
[----:B------:R-:W-:Y:S02]  /*1b80*/  ULOP3.LUT UR5, UR21, 0x2, URZ, 0xfc, !UPT ;  /* 0x0000000215057892 */ /* 0x000fe4000f8efcff */
[----:B------:R-:W-:Y:S02]  /*1b90*/  UIADD3 UR16, UPT, UPT, UR16, 0x1, URZ ;  /* 0x0000000110107890 */ /* 0x000fe4000fffe0ff */
[----:B------:R-:W-:Y:S02]  /*1ba0*/  UISETP.NE.AND UP0, UPT, UR5, 0x2, UPT ;  /* 0x000000020500788c */ /* 0x000fe4000bf05270 */
[----:B------:R-:W-:-:S07]  /*1bb0*/  UISETP.NE.AND UP2, UPT, UR16, 0x1, UPT ;  /* 0x000000011000788c */ /* 0x000fce000bf45270 */
[----:B------:R-:W-:Y:S05]  /*1bc0*/  BRA.U UP0, `(.L_x_28) ;  /* 0x0000000100047547 */ /* 0x000fea000b800000 */
[----:B------:R-:W-:Y:S05]  /*1bd0*/  BPT.TRAP 0x1 ;  /* 0x000000040000795c */ /* 0x000fea0000300000 */
.L_x_28:
[----:B------:R-:W-:Y:S04]  /*1be0*/  BSSY.RECONVERGENT B0, `(.L_x_29) ;  /* 0x0000003000007945 */ /* 0x000fe80003800200 */
[----:B------:R-:W-:Y:S05]  /*1bf0*/  @!P2 BRA `(.L_x_30) ;  /* 0x000000000004a947 */ /* 0x000fea0003800000 */
[----:B------:R-:W-:Y:S05]  /*1c00*/  BPT.TRAP 0x1 ;  /* 0x000000040000795c */ /* 0x000fea0000300000 */
.L_x_30:
[----:B------:R-:W-:Y:S05]  /*1c10*/  BSYNC.RECONVERGENT B0 ;  /* 0x0000000000007941 */ /* 0x000fea0003800200 */
.L_x_29:
[----:B------:R-:W-:Y:S02]  /*1c20*/  UIADD3 UR5, UPT, UPT, UR4, 0x1, URZ ;  /* 0x0000000104057890 */ /* 0x000fe4000fffe0ff */
[----:B------:R-:W-:Y:S02]  /*1c30*/  ULEA UR32, UR4, UR28, 0xc ;  /* 0x0000001c04207291 */ /* 0x000fe4000f8e60ff */
[----:B------:R-:W-:Y:S02]  /*1c40*/  UISETP.NE.AND UP0, UPT, UR5, 0x4, UPT ;  /* 0x000000040500788c */ /* 0x000fe4000bf05270 */
[----:B------:R-:W-:Y:S02]  /*1c50*/  UIADD3 UR14, UP1, UPT, UR26, 0x80, URZ ;  /* 0x000000801a0e7890 */ /* 0x000fe4000ff3e0ff */
[----:B------:R-:W-:Y:S02]  /*1c60*/  USEL UR7, URZ, 0x1, UP0 ;  /* 0x00000001ff077887 */ /* 0x000fe40008000000 */
[----:B------:R-:W-:-:S02]  /*1c70*/  USEL UR6, UR5, URZ, UP0 ;  /* 0x000000ff05067287 */ /* 0x000fc40008000000 */
[----:B------:R-:W-:Y:S02]  /*1c80*/  ULEA UR8, UR4, UR13, 0xb ;  /* 0x0000000d04087291 */ /* 0x000fe4000f8e58ff */
[----:B------:R-:W-:Y:S01]  /*1c90*/  ULEA UR5, UR6, UR13, 0x3 ;  /* 0x0000000d06057291 */ /* 0x000fe2000f8e18ff */
[----:B------:R-:W-:Y:S01]  /*1ca0*/  LOP3.LUT R12, R12, UR7, RZ, 0x3c, !PT ;  /* 0x000000070c0c7c12 */ /* 0x000fe2000f8e3cff */
[----:B------:R-:W-:Y:S02]  /*1cb0*/  UIADD3 UR4, UP0, UPT, UR26, 0x180, URZ ;  /* 0x000001801a047890 */ /* 0x000fe4000ff1e0ff */
[----:B------:R-:W-:Y:S01]  /*1cc0*/  ULOP3.LUT UR33, UR33, 0xfefffff8, URZ, 0xc0, !UPT ;  /* 0xfefffff821217892 */ /* 0x000fe2000f8ec0ff */
[----:B-1----:R-:W-:Y:S01]  /*1cd0*/  SHF.L.U32 R0, R12, 0x1f, RZ ;  /* 0x0000001f0c007819 */ /* 0x002fe200000006ff */
[----:B------:R-:W-:Y:S02]  /*1ce0*/  UIADD3.X UR15, UPT, UPT, URZ, UR27, URZ, UP1, !UPT ;  /* 0x0000001bff0f7290 */ /* 0x000fe40008ffe4ff */
[----:B------:R-:W-:Y:S01]  /*1cf0*/  UIADD3 UR32, UPT, UPT, UR13, 0x8400, UR32 ;  /* 0x000084000d207890 */ /* 0x000fe2000fffe020 */
[----:B------:R3:W4:Y:S01]  /*1d00*/  SYNCS.PHASECHK.TRANS64.TRYWAIT P0, [UR5+0x20], R0 ;  /* 0x00002000ff0075a7 */ /* 0x0007220008001105 */
[----:B------:R-:W-:-:S02]  /*1d10*/  UPRMT UR7, URZ, 0x5410, UR24 ;  /* 0x00005410ff077896 */ /* 0x000fc40008000018 */
[----:B------:R-:W-:Y:S02]  /*1d20*/  UIADD3 UR8, UPT, UPT, UR8, 0xc400, URZ ;  /* 0x0000c40008087890 */ /* 0x000fe4000fffe0ff */
[----:B------:R-:W-:Y:S01]  /*1d30*/  UIADD3.X UR5, UPT, UPT, URZ, UR27, URZ, UP0, !UPT ;  /* 0x0000001bff057290 */ /* 0x000fe200087fe4ff */
[----:B------:R-:W-:Y:S01]  /*1d40*/  UMOV UR18, 0x0 ;  /* 0x0000000000127882 */ /* 0x000fe20000000000 */
[----:B------:R-:W-:Y:S01]  /*1d50*/  UMOV UR19, 0x10000000 ;  /* 0x1000000000137882 */ /* 0x000fe20000000000 */
[----:B------:R-:W-:Y:S01]  /*1d60*/  UMOV UR10, UR34 ;  /* 0x00000022000a7c82 */ /* 0x000fe20008000000 */
[----:B------:R-:W-:Y:S01]  /*1d70*/  UMOV UR12, UR36 ;  /* 0x00000024000c7c82 */ /* 0x000fe20008000000 */
[----:B------:R-:W-:Y:S01]  /*1d80*/  UMOV UR9, UR33 ;  /* 0x0000002100097c82 */ /* 0x000fe20008000000 */
[----:B------:R1:W-:Y:S03]  /*1d90*/  UTMALDG.3D.MULTICAST.2CTA [UR32], [UR14], UR7, desc[UR18] ;  /* 0x000012200e0073b4 */ /* 0x0003e60008211807 */
[----:B------:R2:W-:Y:S01]  /*1da0*/  UTMALDG.3D.2CTA [UR8], [UR4], desc[UR18] ;  /* 0x00001208040075b4 */ /* 0x0005e20008211000 */
[----:B-1----:R-:W-:Y:S01]  /*1db0*/  UIADD3 UR34, UPT, UPT, UR34, 0x20, URZ ;  /* 0x0000002022227890 */ /* 0x002fe2000fffe0ff */
[----:B------:R-:W-:Y:S01]  /*1dc0*/  UMOV UR7, UR29 ;  /* 0x0000001d00077c82 */ /* 0x000fe20008000000 */
[----:B--2---:R-:W-:Y:S01]  /*1dd0*/  UMOV UR4, UR6 ;  /* 0x0000000600047c82 */ /* 0x004fe20008000000 */
[----:B------:R-:W-:Y:S09]  /*1de0*/  BRA.U UP2, `(.L_x_31) ;  /* 0xfffffffd02487547 */ /* 0x000ff2000b83ffff */
.L_x_25:
[----:B------:R-:W-:Y:S01]  /*1df0*/  ULEA UR4, UR6, UR13, 0x3 ;  /* 0x0000000d06047291 */ /* 0x000fe2000f8e18ff */
[----:B-1-3--:R-:W-:Y:S01]  /*1e00*/  SHF.L.U32 R0, R12, 0x1f, RZ ;  /* 0x0000001f0c007819 */ /* 0x00afe200000006ff */
[----:B------:R-:W-:Y:S01]  /*1e10*/  @!P1 SYNCS.ARRIVE.TRANS64.A1T0 RZ, [UR13+0x68], RZ ;  /* 0x000068ffffff99a7 */ /* 0x000fe2000810000d */
[----:B------:R-:W-:-:S06]  /*1e20*/  UISETP.GT.AND UP0, UPT, UR41, UR40, UPT ;  /* 0x000000282900728c */ /* 0x000fcc000bf04270 */
[----:B--2-4-:R1:W2:Y:S03]  /*1e30*/  SYNCS.PHASECHK.TRANS64.TRYWAIT P0, [UR4+0x20], R0 ;  /* 0x00002000ff0075a7 */ /* 0x0142a60008001104 */
[----:B------:R-:W-:Y:S05]  /*1e40*/  BRA.U !UP0, `(.L_x_32) ;  /* 0x0000000108c07547 */ /* 0x000fea000b800000 */
[----:B------:R-:W-:Y:S01]  /*1e50*/  UIADD3 UR25, UPT, UPT, UR45, UR7, URZ ;  /* 0x000000072d197290 */ /* 0x000fe2000fffe0ff */
[----:B------:R-:W-:-:S11]  /*1e60*/  UMOV UR4, UR6 ;  /* 0x0000000600047c82 */ /* 0x000fd60008000000 */
.L_x_38:
[----:B------:R-:W-:Y:S01]  /*1e70*/  ULEA UR17, UR4, UR13, 0x3 ;  /* 0x0000000d04117291 */ /* 0x000fe2000f8e18ff */
[----:B--2---:R-:W-:Y:S01]  /*1e80*/  @P3 MOV R2, 0x3000 ;  /* 0x0000300000023802 */ /* 0x004fe20000000f00 */
[----:B--2-4-:R-:W-:Y:S10]  /*1e90*/  @P0 BRA `(.L_x_33) ;  /* 0x00000000000c0947 */ /* 0x014ff40003800000 */
[----:B------:R-:W-:-:S04]  /*1ea0*/  SHF.L.U32 R3, R12, 0x1f, RZ ;  /* 0x0000001f0c037819 */ /* 0x000fc800000006ff */
[----:B------:R-:W2:Y:S02]  /*1eb0*/  SYNCS.PHASECHK.TRANS64.TRYWAIT P0, [UR17+0x20], R3 ;  /* 0x00002003ff0075a7 */ /* 0x000ea40008001111 */
[----:B--2---:R-:W-:Y:S05]  /*1ec0*/  @!P0 BRA `(.L_x_34) ;  /* 0x0000006c00c08947 */ /* 0x004fea0003800000 */
.L_x_33:
[----:B------:R2:W-:Y:S01]  /*1ed0*/  @P3 SYNCS.ARRIVE.TRANS64 RZ, [UR17], R2 ;  /* 0x00000002ffff39a7 */ /* 0x0005e20008000011 */
[----:B------:R-:W-:-:S04]  /*1ee0*/  ULOP3.LUT UR5, UR21, 0x2, URZ, 0xfc, !UPT ;  /* 0x0000000215057892 */ /* 0x000fc8000f8efcff */
[----:B------:R-:W-:-:S09]  /*1ef0*/  UISETP.NE.AND UP0, UPT, UR5, 0x2, UPT ;  /* 0x000000020500788c */ /* 0x000fd2000bf05270 */
[----:B------:R-:W-:Y:S05]  /*1f00*/  BRA.U UP0, `(.L_x_35) ;  /* 0x0000000100047547 */ /* 0x000fea000b800000 */
[----:B------:R-:W-:Y:S05]  /*1f10*/  BPT.TRAP 0x1 ;  /* 0x000000040000795c */ /* 0x000fea0000300000 */
.L_x_35:
[----:B------:R-:W-:Y:S04]  /*1f20*/  BSSY.RECONVERGENT B0, `(.L_x_36) ;  /* 0x0000003000007945 */ /* 0x000fe80003800200 */
[----:B------:R-:W-:Y:S05]  /*1f30*/  @!P2 BRA `(.L_x_37) ;  /* 0x000000000004a947 */ /* 0x000fea0003800000 */
[----:B------:R-:W-:Y:S05]  /*1f40*/  BPT.TRAP 0x1 ;  /* 0x000000040000795c */ /* 0x000fea0000300000 */
.L_x_37:
[----:B------:R-:W-:Y:S05]  /*1f50*/  BSYNC.RECONVERGENT B0 ;  /* 0x0000000000007941 */ /* 0x000fea0003800200 */
.L_x_36:
[----:B------:R-:W-:Y:S02]  /*1f60*/  UIADD3 UR5, UPT, UPT, UR4, 0x1, URZ ;  /* 0x0000000104057890 */ /* 0x000fe4000fffe0ff */
[----:B------:R-:W-:Y:S02]  /*1f70*/  UIADD3 UR14, UP1, UPT, UR26, 0x80, URZ ;  /* 0x000000801a0e7890 */ /* 0x000fe4000ff3e0ff */
[----:B------:R-:W-:Y:S02]  /*1f80*/  UISETP.NE.AND UP0, UPT, UR5, 0x4, UPT ;  /* 0x000000040500788c */ /* 0x000fe4000bf05270 */
[----:B------:R-:W-:Y:S02]  /*1f90*/  ULEA UR16, UR4, UR30, 0xc ;  /* 0x0000001e04107291 */ /* 0x000fe4000f8e60ff */
[----:B------:R-:W-:Y:S02]  /*1fa0*/  USEL UR8, URZ, 0x1, UP0 ;  /* 0x00000001ff087887 */ /* 0x000fe40008000000 */
[----:B------:R-:W-:-:S02]  /*1fb0*/  USEL UR6, UR5, URZ, UP0 ;  /* 0x000000ff05067287 */ /* 0x000fc40008000000 */
[----:B------:R-:W-:Y:S02]  /*1fc0*/  UIADD3 UR22, UP0, UPT, UR26, 0x180, URZ ;  /* 0x000001801a167890 */ /* 0x000fe4000ff1e0ff */
[----:B------:R-:W-:Y:S01]  /*1fd0*/  LOP3.LUT R12, R12, UR8, RZ, 0x3c, !PT ;  /* 0x000000080c0c7c12 */ /* 0x000fe2000f8e3cff */
[----:B------:R-:W-:Y:S02]  /*1fe0*/  ULEA UR8, UR4, UR13, 0xb ;  /* 0x0000000d04087291 */ /* 0x000fe4000f8e58ff */
[----:B------:R-:W-:Y:S01]  /*1ff0*/  ULEA UR5, UR6, UR13, 0x3 ;  /* 0x0000000d06057291 */ /* 0x000fe2000f8e18ff */
[----:B-1----:R-:W-:Y:S01]  /*2000*/  SHF.L.U32 R0, R12, 0x1f, RZ ;  /* 0x0000001f0c007819 */ /* 0x002fe200000006ff */
[----:B------:R-:W-:Y:S02]  /*2010*/  USHF.L.U32 UR18, UR7, 0x5, URZ ;  /* 0x0000000507127899 */ /* 0x000fe400080006ff */
[----:B------:R-:W-:Y:S02]  /*2020*/  ULOP3.LUT UR17, UR17, 0xfefffff8, URZ, 0xc0, !UPT ;  /* 0xfefffff811117892 */ /* 0x000fe4000f8ec0ff */
[----:B------:R-:W-:-:S02]  /*2030*/  UIADD3.X UR15, UPT, UPT, URZ, UR27, URZ, UP1, !UPT ;  /* 0x0000001bff0f7290 */ /* 0x000fc40008ffe4ff */
[----:B------:R-:W-:Y:S01]  /*2040*/  UPRMT UR4, URZ, 0x5410, UR24 ;  /* 0x00005410ff047896 */ /* 0x000fe20008000018 */
[----:B------:R3:W4:Y:S01]  /*2050*/  SYNCS.PHASECHK.TRANS64.TRYWAIT P0, [UR5+0x20], R0 ;  /* 0x00002000ff0075a7 */ /* 0x0007220008001105 */
[----:B------:R-:W-:Y:S02]  /*2060*/  UIADD3 UR8, UPT, UPT, UR8, 0xc400, URZ ;  /* 0x0000c40008087890 */ /* 0x000fe4000fffe0ff */
[----:B------:R-:W-:Y:S01]  /*2070*/  UIADD3.X UR23, UPT, UPT, URZ, UR27, URZ, UP0, !UPT ;  /* 0x0000001bff177290 */ /* 0x000fe200087fe4ff */
[----:B------:R-:W-:Y:S01]  /*2080*/  UMOV UR32, 0x0 ;  /* 0x0000000000207882 */ /* 0x000fe20000000000 */
[----:B------:R-:W-:Y:S01]  /*2090*/  UMOV UR33, 0x10000000 ;  /* 0x1000000000217882 */ /* 0x000fe20000000000 */
[----:B------:R-:W-:Y:S01]  /*20a0*/  UMOV UR19, UR35 ;  /* 0x0000002300137c82 */ /* 0x000fe20008000000 */
[----:B------:R-:W-:Y:S01]  /*20b0*/  UMOV UR20, UR36 ;  /* 0x0000002400147c82 */ /* 0x000fe20008000000 */
[----:B------:R-:W-:Y:S01]  /*20c0*/  UMOV UR12, UR36 ;  /* 0x00000024000c7c82 */ /* 0x000fe20008000000 */
[----:B------:R-:W-:Y:S01]  /*20d0*/  UMOV UR9, UR17 ;  /* 0x0000001100097c82 */ /* 0x000fe20008000000 */
[----:B------:R-:W-:Y:S01]  /*20e0*/  UMOV UR10, UR18 ;  /* 0x00000012000a7c82 */ /* 0x000fe20008000000 */
[----:B------:R1:W-:Y:S01]  /*20f0*/  UTMALDG.3D.MULTICAST.2CTA [UR16], [UR14], UR4, desc[UR32] ;  /* 0x000020100e0073b4 */ /* 0x0003e20008211804 */
[----:B------:R-:W-:-:S04]  /*2100*/  UIADD3 UR7, UPT, UPT, UR7, 0x1, URZ ;  /* 0x0000000107077890 */ /* 0x000fc8000fffe0ff */
[----:B------:R-:W-:Y:S01]  /*2110*/  UISETP.NE.AND UP0, UPT, UR7, UR25, UPT ;  /* 0x000000190700728c */ /* 0x000fe2000bf05270 */
[----:B------:R3:W-:Y:S01]  /*2120*/  UTMALDG.3D.2CTA [UR8], [UR22], desc[UR32] ;  /* 0x00002008160075b4 */ /* 0x0007e20008211000 */
[----:B-1----:R-:W-:-:S07]  /*2130*/  UMOV UR4, UR6 ;  /* 0x0000000600047c82 */ /* 0x002fce0008000000 */
[----:B---3--:R-:W-:Y:S05]  /*2140*/  BRA.U UP0, `(.L_x_38) ;  /* 0xfffffffd00487547 */ /* 0x008fea000b83ffff */
.L_x_32:
[C---:B------:R-:W-:Y:S01]  /*2150*/  LEA R3, R11.reuse, UR13, 0x3 ;  /* 0x0000000d0b037c11 */ /* 0x040fe2000f8e18ff */
[----:B------:R-:W-:Y:S01]  /*2160*/  NOP ;  /* 0x0000000000007918 */ /* 0x000fe20000000000 */
[----:B-1----:R-:W-:Y:S02]  /*2170*/  SHF.L.U32 R0, R10, 0x1f, RZ ;  /* 0x0000001f0a007819 */ /* 0x002fe400000006ff */
[----:B------:R-:W-:Y:S02]  /*2180*/  LEA R5, R11, UR13, 0x4 ;  /* 0x0000000d0b057c11 */ /* 0x000fe4000f8e20ff */
[----:B--2-4-:R-:W1:Y:S02]  /*2190*/  SYNCS.PHASECHK.TRANS64.TRYWAIT P0, [R3+URZ+0x70], R0 ;  /* 0x00007000030075a7 */ /* 0x014e6400080011ff */
[----:B-1----:R-:W-:Y:S05]  /*21a0*/  @!P0 BRA `(.L_x_39) ;  /* 0x0000006c00208947 */ /* 0x002fea0003800000 */
.L_x_127:
[----:B------:R-:W2:Y:S01]  /*21b0*/  LDS.128 R4, [R5+0x100] ;  /* 0x0001000005047984 */ /* 0x000ea20000000c00 */
[----:B------:R-:W-:Y:S01]  /*21c0*/  UISETP.GE.AND UP0, UPT, UR42, 0x1, UPT ;  /* 0x000000012a00788c */ /* 0x000fe2000bf06270 */
[----:B------:R-:W-:Y:S01]  /*21d0*/  @!PT LDS RZ, [RZ] ;  /* 0x00000000fffff984 */ /* 0x000fe20000000800 */
[----:B------:R-:W-:Y:S01]  /*21e0*/  @!PT LDS RZ, [RZ] ;  /* 0x00000000fffff984 */ /* 0x000fe20000000800 */
[----:B------:R-:W-:Y:S01]  /*21f0*/  @!PT LDS RZ, [RZ] ;  /* 0x00000000fffff984 */ /* 0x000fe20000000800 */
[----:B------:R-:W-:Y:S01]  /*2200*/  @!PT LDS RZ, [RZ] ;  /* 0x00000000fffff984 */ /* 0x000fe20000000800 */
[----:B------:R3:W-:Y:S06]  /*2210*/  MEMBAR.ALL.CTA ;  /* 0x0000000000007992 */ /* 0x0007ec0000008000 */
[----:B---3--:R-:W3:Y:S01]  /*2220*/  FENCE.VIEW.ASYNC.S ;  /* 0x00000000000073c6 */ /* 0x008ee20000000000 */
[----:B--2---:R-:W-:-:S13]  /*2230*/  LOP3.LUT P0, RZ, R6, 0x1, RZ, 0xc0, !PT ;  /* 0x0000000106ff7812 */ /* 0x004fda000780c0ff */
[----:B---3--:R-:W-:Y:S01]  /*2240*/  VOTEU.ANY UP1, P0 ;  /* 0x0000000000ff7886 */ /* 0x008fe20000020100 */
[----:B------:R-:W-:-:S13]  /*2250*/  PLOP3.LUT P0, PT, PT, PT, UP1, 0x80, 0x8 ;  /* 0x000000000008781c */ /* 0x000fda0003f0f018 */
[----:B-1----:R-:W-:Y:S02]  /*2260*/  @P0 LOP3.LUT R0, R5, 0xffff, RZ, 0xc0, !PT ;  /* 0x0000ffff05000812 */ /* 0x002fe400078ec0ff */
[----:B------:R-:W-:Y:S02]  /*2270*/  @P0 MOV R2, R4 ;  /* 0x0000000400020202 */ /* 0x000fe40000000f00 */
[----:B------:R-:W-:Y:S01]  /*2280*/  @P0 R2UR UR5, R0 ;  /* 0x00000000000502ca */ /* 0x000fe200000e0000 */
[----:B------:R-:W-:Y:S01]  /*2290*/  VIADD R0, R3, 0x80 ;  /* 0x0000008003007836 */ /* 0x000fe20000000000 */
[----:B------:R-:W-:Y:S02]  /*22a0*/  @P0 SHF.R.U32.HI R4, RZ, 0x10, R5 ;  /* 0x00000010ff040819 */ /* 0x000fe40000011605 */
[----:B------:R-:W-:Y:S02]  /*22b0*/  @P0 R2UR UR7, R2 ;  /* 0x00000000020702ca */ /* 0x000fe400000e0000 */
[----:B------:R-:W-:-:S02]  /*22c0*/  PRMT R0, RZ, 0x654, R0 ;  /* 0x00000654ff007816 */ /* 0x000fc40000000000 */
[----:B------:R-:W-:Y:S02]  /*22d0*/  @P0 R2UR UR4, R4 ;  /* 0x00000000040402ca */ /* 0x000fe400000e0000 */
[----:B------:R1:W-:Y:S03]  /*22e0*/  SYNCS.ARRIVE.TRANS64.RED.A1T0 RZ, [R0+URZ], RZ ;  /* 0x000000ff00ff79a7 */ /* 0x0003e600081004ff */
[----:B------:R-:W-:-:S04]  /*22f0*/  @UP1 UMOV UR31, UR5 ;  /* 0x00000005001f1c82 */ /* 0x000fc80008000000 */
[----:B------:R-:W-:-:S04]  /*2300*/  @UP1 UMOV UR37, UR7 ;  /* 0x0000000700251c82 */ /* 0x000fc80008000000 */
[----:B------:R-:W-:Y:S01]  /*2310*/  @UP1 UMOV UR36, UR4 ;  /* 0x0000000400241c82 */ /* 0x000fe20008000000 */
[----:B------:R-:W-:Y:S05]  /*2320*/  BRA.U !UP0, `(.L_x_40) ;  /* 0x0000000108d47547 */ /* 0x000fea000b800000 */
[----:B------:R-:W2:Y:S01]  /*2330*/  LDCU.128 UR16, c[0x0][0xb10] ;  /* 0x00016200ff1077ac */ /* 0x000ea20008000c00 */
[----:B------:R-:W3:Y:S01]  /*2340*/  LDCU UR12, c[0x0][0xb20] ;  /* 0x00016400ff0c77ac */ /* 0x000ee20008000800 */
[----:B------:R-:W4:Y:S01]  /*2350*/  LDCU UR20, c[0x0][0xb0c] ;  /* 0x00016180ff1477ac */ /* 0x000f220008000800 */
[----:B------:R-:W1:Y:S01]  /*2360*/  LDCU.64 UR8, c[0x0][0xb28] ;  /* 0x00016500ff0877ac */ /* 0x000e620008000a00 */
[----:B------:R-:W-:Y:S02]  /*2370*/  UISETP.NE.AND UP3, UPT, UR42, 0x1, UPT ;  /* 0x000000012a00788c */ /* 0x000fe4000bf65270 */
[----:B--2---:R-:W-:Y:S02]  /*2380*/  UIMAD.WIDE.U32 UR10, UR38, UR19, URZ ;  /* 0x00000013260a72a5 */ /* 0x004fe4000f8e00ff */
[----:B------:R-:W-:Y:S02]  /*2390*/  UIMAD.WIDE.U32 UR4, UR39, UR16, URZ ;  /* 0x00000010270472a5 */ /* 0x000fe4000f8e00ff */
[----:B------:R-:W-:-:S02]  /*23a0*/  UISETP.NE.AND UP0, UPT, UR18, 0x1, UPT ;  /* 0x000000011200788c */ /* 0x000fc4000bf05270 */
[----:B------:R-:W-:Y:S01]  /*23b0*/  UIMAD.WIDE.U32 UR22, UR31, UR19, URZ ;  /* 0x000000131f1672a5 */ /* 0x000fe2000f8e00ff */
[----:B------:R-:W-:Y:S02]  /*23c0*/  UMOV UR10, UR11 ;  /* 0x0000000b000a7c82 */ /* 0x000fe40008000000 */
[----:B------:R-:W-:Y:S01]  /*23d0*/  UMOV UR4, UR5 ;  /* 0x0000000500047c82 */ /* 0x000fe20008000000 */
[----:B---3--:R-:W-:Y:S02]  /*23e0*/  USHF.R.U32.HI UR10, URZ, UR12, UR10 ;  /* 0x0000000cff0a7299 */ /* 0x008fe4000801160a */
[----:B----4-:R-:W-:Y:S02]  /*23f0*/  UISETP.NE.AND UP2, UPT, UR20, 0x1, UPT ;  /* 0x000000011400788c */ /* 0x010fe4000bf45270 */
[----:B------:R-:W-:Y:S02]  /*2400*/  USHF.R.U32.HI UR4, URZ, UR17, UR4 ;  /* 0x00000011ff047299 */ /* 0x000fe40008011604 */
[----:B------:R-:W-:-:S02]  /*2410*/  USEL UR5, UR38, UR10, !UP0 ;  /* 0x0000000a26057287 */ /* 0x000fc4000c000000 */
[----:B------:R-:W-:Y:S02]  /*2420*/  USEL UR7, UR39, UR4, !UP2 ;  /* 0x0000000427077287 */ /* 0x000fe4000d000000 */
[----:B-1----:R-:W-:Y:S01]  /*2430*/  UIMAD.WIDE.U32 UR10, UR5, UR8, URZ ;  /* 0x00000008050a72a5 */ /* 0x002fe2000f8e00ff */
[----:B------:R-:W-:Y:S01]  /*2440*/  UMOV UR4, UR23 ;  /* 0x0000001700047c82 */ /* 0x000fe20008000000 */
[----:B------:R-:W-:Y:S02]  /*2450*/  UIMAD.WIDE.U32 UR14, UR37, UR16, URZ ;  /* 0x00000010250e72a5 */ /* 0x000fe4000f8e00ff */
[----:B------:R-:W-:-:S03]  /*2460*/  UIMAD.WIDE.U32 UR22, UR7, UR8, URZ ;  /* 0x00000008071672a5 */ /* 0x000fc6000f8e00ff */
[----:B------:R-:W-:Y:S01]  /*2470*/  UMOV UR10, UR11 ;  /* 0x0000000b000a7c82 */ /* 0x000fe20008000000 */
[----:B------:R-:W-:Y:S02]  /*2480*/  USHF.R.U32.HI UR4, URZ, UR12, UR4 ;  /* 0x0000000cff047299 */ /* 0x000fe40008011604 */
[----:B------:R-:W-:Y:S01]  /*2490*/  @UP3 USHF.R.U32.HI UR5, URZ, UR9, UR10 ;  /* 0x00000009ff053299 */ /* 0x000fe2000801160a */
[----:B------:R-:W-:Y:S01]  /*24a0*/  UMOV UR14, UR15 ;  /* 0x0000000f000e7c82 */ /* 0x000fe20008000000 */
[----:B------:R-:W-:Y:S01]  /*24b0*/  UMOV UR22, UR23 ;  /* 0x0000001700167c82 */ /* 0x000fe20008000000 */
[----:B------:R-:W-:Y:S02]  /*24c0*/  USHF.R.U32.HI UR17, URZ, UR17, UR14 ;  /* 0x00000011ff117299 */ /* 0x000fe4000801160e */
[----:B------:R-:W-:Y:S02]  /*24d0*/  USEL UR4, UR31, UR4, !UP0 ;  /* 0x000000041f047287 */ /* 0x000fe4000c000000 */
[----:B------:R-:W-:-:S02]  /*24e0*/  @UP3 USHF.R.U32.HI UR7, URZ, UR9, UR22 ;  /* 0x00000009ff073299 */ /* 0x000fc40008011616 */
[----:B------:R-:W-:Y:S02]  /*24f0*/  UIMAD UR10, UR42, UR5, URZ ;  /* 0x000000052a0a72a4 */ /* 0x000fe4000f8e02ff */
[----:B------:R-:W-:Y:S02]  /*2500*/  USEL UR5, UR37, UR17, !UP2 ;  /* 0x0000001125057287 */ /* 0x000fe4000d000000 */
[----:B------:R-:W-:Y:S02]  /*2510*/  UIMAD UR12, UR42, UR7, URZ ;  /* 0x000000072a0c72a4 */ /* 0x000fe4000f8e02ff */
[----:B------:R-:W-:Y:S02]  /*2520*/  UISETP.GE.AND UP0, UPT, UR4, UR10, UPT ;  /* 0x0000000a0400728c */ /* 0x000fe4000bf06270 */
[----:B------:R-:W-:Y:S02]  /*2530*/  UIMAD.WIDE.U32 UR10, UR4, UR8, URZ ;  /* 0x00000008040a72a5 */ /* 0x000fe4000f8e00ff */
[----:B------:R-:W-:-:S02]  /*2540*/  UISETP.GE.OR UP0, UPT, UR5, UR12, UP0 ;  /* 0x0000000c0500728c */ /* 0x000fc40008706670 */
[----:B------:R-:W-:Y:S02]  /*2550*/  UIMAD.WIDE.U32 UR14, UR5, UR8, URZ ;  /* 0x00000008050e72a5 */ /* 0x000fe4000f8e00ff */
[----:B------:R-:W-:Y:S01]  /*2560*/  UIADD3 UR12, UPT, UPT, -UR5, URZ, URZ ;  /* 0x000000ff050c7290 */ /* 0x000fe2000fffe1ff */
[----:B------:R-:W-:Y:S01]  /*2570*/  UMOV UR10, UR11 ;  /* 0x0000000b000a7c82 */ /* 0x000fe20008000000 */
[----:B------:R-:W-:Y:S02]  /*2580*/  UIADD3 UR11, UPT, UPT, -UR4, URZ, URZ ;  /* 0x000000ff040b7290 */ /* 0x000fe4000fffe1ff */
[----:B------:R-:W-:-:S03]  /*2590*/  USHF.R.U32.HI UR10, URZ, UR9, UR10 ;  /* 0x00000009ff0a7299 */ /* 0x000fc6000801160a */
[----:B------:R-:W-:Y:S01]  /*25a0*/  @!UP0 UMOV UR8, UR15 ;  /* 0x0000000f00088c82 */ /* 0x000fe20008000000 */
[----:B------:R-:W-:Y:S02]  /*25b0*/  UIMAD UR11, UR18, UR11, UR31 ;  /* 0x0000000b120b72a4 */ /* 0x000fe4000f8e021f */
[----:B------:R-:W-:Y:S02]  /*25c0*/  USEL UR10, UR4, UR10, !UP3 ;  /* 0x0000000a040a7287 */ /* 0x000fe4000d800000 */
[----:B------:R-:W-:Y:S02]  /*25d0*/  @!UP0 USHF.R.U32.HI UR8, URZ, UR9, UR8 ;  /* 0x00000009ff088299 */ /* 0x000fe40008011608 */
[----:B------:R-:W-:Y:S02]  /*25e0*/  UIADD3 UR9, UPT, UPT, -UR10, URZ, URZ ;  /* 0x000000ff0a097290 */ /* 0x000fe4000fffe1ff */
[----:B------:R-:W-:Y:S02]  /*25f0*/  @!UP0 USEL UR8, UR5, UR8, !UP3 ;  /* 0x0000000805088287 */ /* 0x000fe4000d800000 */
[----:B------:R-:W-:-:S02]  /*2600*/  UIMAD UR9, UR42, UR9, UR4 ;  /* 0x000000092a0972a4 */ /* 0x000fc4000f8e0204 */
[----:B------:R-:W-:Y:S02]  /*2610*/  @!UP0 UIADD3 UR10, UPT, UPT, UR10, -UR8, URZ ;  /* 0x800000080a0a8290 */ /* 0x000fe4000fffe0ff */
[----:B------:R-:W-:Y:S02]  /*2620*/  @!UP0 UIMAD UR8, UR9, UR7, UR8 ;  /* 0x00000007090882a4 */ /* 0x000fe4000f8e0208 */
[----:B------:R-:W-:Y:S02]  /*2630*/  @!UP0 UIMAD UR4, UR42, UR10, UR5 ;  /* 0x0000000a2a0482a4 */ /* 0x000fe4000f8e0205 */
[----:B------:R-:W-:Y:S02]  /*2640*/  UIMAD UR7, UR20, UR12, UR37 ;  /* 0x0000000c140772a4 */ /* 0x000fe4000f8e0225 */
[----:B------:R-:W-:Y:S01]  /*2650*/  UIMAD UR31, UR4, UR18, UR11 ;  /* 0x00000012041f72a4 */ /* 0x000fe2000f8e020b */
[----:B------:R-:W-:Y:S02]  /*2660*/  @!UP0 UMOV UR5, UR8 ;  /* 0x0000000800058c82 */ /* 0x000fe40008000000 */
[----:B------:R-:W-:-:S12]  /*2670*/  UIMAD UR37, UR5, UR20, UR7 ;  /* 0x00000014052572a4 */ /* 0x000fd8000f8e0207 */
.L_x_40:
[----:B------:R-:W2:Y:S02]  /*2680*/  LDCU UR4, c[0x0][0xb30] ;  /* 0x00016600ff0477ac */ /* 0x000ea40008000800 */
[----:B--2---:R-:W-:-:S09]  /*2690*/  UISETP.NE.AND UP0, UPT, UR4, 0x1, UPT ;  /* 0x000000010400788c */ /* 0x004fd2000bf05270 */
[----:B------:R-:W-:Y:S05]  /*26a0*/  BRA.U UP0, `(.L_x_41) ;  /* 0x0000000100447547 */ /* 0x000fea000b800000 */
[----:B------:R-:W2:Y:S01]  /*26b0*/  LDCU.128 UR16, c[0x0][0xb10] ;  /* 0x00016200ff1077ac */ /* 0x000ea20008000c00 */
[----:B------:R-:W3:Y:S01]  /*26c0*/  LDCU UR10, c[0x0][0xb0c] ;  /* 0x00016180ff0a77ac */ /* 0x000ee20008000800 */
[----:B------:R-:W4:Y:S01]  /*26d0*/  LDCU UR7, c[0x0][0xb20] ;  /* 0x00016400ff0777ac */ /* 0x000f220008000800 */
[----:B--2---:R-:W-:Y:S02]  /*26e0*/  UIMAD.WIDE.U32 UR8, UR37, UR16, URZ ;  /* 0x00000010250872a5 */ /* 0x004fe4000f8e00ff */
[----:B------:R-:W-:Y:S02]  /*26f0*/  UIMAD.WIDE.U32 UR4, UR31, UR19, URZ ;  /* 0x000000131f0472a5 */ /* 0x000fe4000f8e00ff */
[----:B---3--:R-:W-:Y:S02]  /*2700*/  UISETP.NE.AND UP2, UPT, UR10, 0x1, UPT ;  /* 0x000000010a00788c */ /* 0x008fe4000bf45270 */
[----:B------:R-:W-:Y:S01]  /*2710*/  UISETP.NE.AND UP0, UPT, UR18, 0x1, UPT ;  /* 0x000000011200788c */ /* 0x000fe2000bf05270 */
[----:B------:R-:W-:-:S02]  /*2720*/  UMOV UR8, UR9 ;  /* 0x0000000900087c82 */ /* 0x000fc40008000000 */
[----:B------:R-:W-:Y:S01]  /*2730*/  UMOV UR4, UR5 ;  /* 0x0000000500047c82 */ /* 0x000fe20008000000 */
[----:B------:R-:W-:Y:S02]  /*2740*/  USHF.R.U32.HI UR17, URZ, UR17, UR8 ;  /* 0x00000011ff117299 */ /* 0x000fe40008011608 */
[----:B----4-:R-:W-:Y:S02]  /*2750*/  USHF.R.U32.HI UR4, URZ, UR7, UR4 ;  /* 0x00000007ff047299 */ /* 0x010fe40008011604 */
[----:B------:R-:W-:Y:S02]  /*2760*/  USEL UR5, UR37, UR17, !UP2 ;  /* 0x0000001125057287 */ /* 0x000fe4000d000000 */
[----:B------:R-:W-:-:S04]  /*2770*/  USEL UR4, UR31, UR4, !UP0 ;  /* 0x000000041f047287 */ /* 0x000fc8000c000000 */
[----:B------:R-:W-:Y:S02]  /*2780*/  UIADD3 UR7, UPT, UPT, UR5, -UR4, URZ ;  /* 0x8000000405077290 */ /* 0x000fe4000fffe0ff */
[----:B------:R-:W-:Y:S02]  /*2790*/  UIADD3 UR4, UPT, UPT, -UR5, UR4, URZ ;  /* 0x0000000405047290 */ /* 0x000fe4000fffe1ff */
[----:B------:R-:W-:Y:S02]  /*27a0*/  UIMAD UR31, UR7, UR18, UR31 ;  /* 0x00000012071f72a4 */ /* 0x000fe4000f8e021f */
[----:B------:R-:W-:-:S12]  /*27b0*/  UIMAD UR37, UR4, UR10, UR37 ;  /* 0x0000000a042572a4 */ /* 0x000fd8000f8e0225 */
.L_x_41:
[----:B------:R-:W-:Y:S01]  /*27c0*/  VIADD R11, R11, 0x1 ;  /* 0x000000010b0b7836 */ /* 0x000fe20000000000 */
[----:B------:R-:W-:Y:S01]  /*27d0*/  PLOP3.LUT P1, PT, PT, PT, PT, 0x80, 0x8 ;  /* 0x000000000008781c */ /* 0x000fe20003f2f070 */
[----:B------:R-:W-:Y:S02]  /*27e0*/  UIADD3 UR16, UPT, UPT, UR37, UR62, URZ ;  /* 0x0000003e25107290 */ /* 0x000fe4000fffe0ff */
[----:B------:R-:W-:Y:S01]  /*27f0*/  UIADD3 UR20, UPT, UPT, UR31, UR59, URZ ;  /* 0x0000003b1f147290 */ /* 0x000fe2000fffe0ff */
[----:B------:R-:W-:-:S04]  /*2800*/  ISETP.NE.AND P0, PT, R11, 0x2, PT ;  /* 0x000000020b00780c */ /* 0x000fc80003f05270 */
[----:B------:R-:W-:Y:S02]  /*2810*/  SEL R3, RZ, 0x1, P0 ;  /* 0x00000001ff037807 */ /* 0x000fe40000000000 */
[----:B------:R-:W-:Y:S02]  /*2820*/  SEL R11, R11, RZ, P0 ;  /* 0x000000ff0b0b7207 */ /* 0x000fe40000000000 */
[----:B------:R-:W-:Y:S01]  /*2830*/  LOP3.LUT R10, R10, R3, RZ, 0x3c, !PT ;  /* 0x000000030a0a7212 */ /* 0x000fe200078e3cff */
[----:B------:R-:W-:Y:S06]  /*2840*/  BRA.U UP1, `(.L_x_42) ;  /* 0xfffffff101487547 */ /* 0x000fec000b83ffff */
[----:B------:R-:W-:Y:S01]  /*2850*/  UIADD3 UR13, UPT, UPT, UR13, 0x20, URZ ;  /* 0x000000200d0d7890 */ /* 0x000fe2000fffe0ff */
[----:B------:R-:W-:-:S03]  /*2860*/  SHF.L.U32 R3, R12, 0x1f, RZ ;  /* 0x0000001f0c037819 */ /* 0x000fc600000006ff */
[----:B------:R-:W-:-:S09]  /*2870*/  ULEA UR4, UR6, UR13, 0x3 ;  /* 0x0000000d06047291 */ /* 0x000fd2000f8e18ff */
[----:B------:R-:W2:Y:S02]  /*2880*/  SYNCS.PHASECHK.TRANS64.TRYWAIT P0, [UR4], R3 ;  /* 0x00000003ff0075a7 */ /* 0x000ea40008001104 */
[----:B--2---:R-:W-:Y:S05]  /*2890*/  @!P0 BRA `(.L_x_43) ;  /* 0x0000006400788947 */ /* 0x004fea0003800000 */
.L_x_129:
[----:B------:R-:W-:-:S04]  /*28a0*/  UIADD3 UR4, UPT, UPT, UR6, 0x1, URZ ;  /* 0x0000000106047890 */ /* 0x000fc8000fffe0ff */
[----:B------:R-:W-:-:S04]  /*28b0*/  UISETP.NE.AND UP0, UPT, UR4, 0x4, UPT ;  /* 0x000000040400788c */ /* 0x000fc8000bf05270 */
[----:B------:R-:W-:Y:S02]  /*28c0*/  USEL UR6, URZ, 0x1, UP0 ;  /* 0x00000001ff067887 */ /* 0x000fe40008000000 */
[----:B------:R-:W-:-:S04]  /*28d0*/  USEL UR4, UR4, URZ, UP0 ;  /* 0x000000ff04047287 */ /* 0x000fc80008000000 */
[----:B------:R-:W-:Y:S01]  /*28e0*/  ULEA UR5, UR4, UR13, 0x3 ;  /* 0x0000000d04057291 */ /* 0x000fe2000f8e18ff */
[----:B------:R-:W-:-:S04]  /*28f0*/  LOP3.LUT R2, R12, UR6, RZ, 0x3c, !PT ;  /* 0x000000060c027c12 */ /* 0x000fc8000f8e3cff */
[----:B-1----:R-:W-:-:S04]  /*2900*/  SHF.L.U32 R3, R2, 0x1f, RZ ;  /* 0x0000001f02037819 */ /* 0x002fc800000006ff */
[----:B------:R-:W1:Y:S02]  /*2910*/  SYNCS.PHASECHK.TRANS64.TRYWAIT P0, [UR5], R3 ;  /* 0x00000003ff0075a7 */ /* 0x000e640008001105 */
[----:B-1----:R-:W-:Y:S05]  /*2920*/  @!P0 BRA `(.L_x_44) ;  /* 0x00000064006c8947 */ /* 0x002fea0003800000 */
.L_x_131:
        /* <DEDUP_REMOVED lines=9> */
.L_x_133:
[----:B------:R-:W-:-:S04]  /*29c0*/  UIADD3 UR4, UPT, UPT, UR4, 0x1, URZ ;  /* 0x0000000104047890 */ /* 0x000fc8000fffe0ff */
[----:B------:R-:W-:-:S04]  /*29d0*/  UISETP.NE.AND UP0, UPT, UR4, 0x4, UPT ;  /* 0x000000040400788c */ /* 0x000fc8000bf05270 */
[----:B------:R-:W-:Y:S02]  /*29e0*/  USEL UR5, URZ, 0x1, UP0 ;  /* 0x00000001ff057887 */ /* 0x000fe40008000000 */
[----:B------:R-:W-:-:S04]  /*29f0*/  USEL UR4, UR4, URZ, UP0 ;  /* 0x000000ff04047287 */ /* 0x000fc80008000000 */
[----:B------:R-:W-:Y:S01]  /*2a00*/  ULEA UR4, UR4, UR13, 0x3 ;  /* 0x0000000d04047291 */ /* 0x000fe2000f8e18ff */
[----:B-1----:R-:W-:-:S04]  /*2a10*/  LOP3.LUT R3, R2, UR5, RZ, 0x3c, !PT ;  /* 0x0000000502037c12 */ /* 0x002fc8000f8e3cff */
[----:B------:R-:W-:Y:S01]  /*2a20*/  SHF.L.U32 R3, R3, 0x1f, RZ ;  /* 0x0000001f03037819 */ /* 0x000fe200000006ff */
[----:B------:R-:W-:-:S07]  /*2a30*/  IMAD.U32 R0, RZ, RZ, UR4 ;  /* 0x00000004ff007e24 */ /* 0x000fce000f8e00ff */
.L_x_46:
[----:B-1----:R1:W2:Y:S02]  /*2a40*/  SYNCS.PHASECHK.TRANS64.TRYWAIT P0, [R0+URZ], R3 ;  /* 0x00000003000075a7 */ /* 0x0022a400080011ff */
[----:B--2---:R-:W-:Y:S05]  /*2a50*/  @!P0 NANOSLEEP.SYNCS 0x989680 ;  /* 0x009896800000895d */ /* 0x004fea0003900000 */
[----:B------:R-:W2:Y:S02]  /*2a60*/  @!P0 SYNCS.PHASECHK.TRANS64 P0, [R0+URZ], R3 ;  /* 0x00000003000085a7 */ /* 0x000ea400080010ff */
[----:B--2---:R-:W-:Y:S05]  /*2a70*/  @P0 EXIT ;  /* 0x000000000000094d */ /* 0x004fea0003800000 */
[----:B------:R-:W-:Y:S05]  /*2a80*/  BRA `(.L_x_46) ;  /* 0xfffffffc00ec7947 */ /* 0x000fea000383ffff */
.L_x_22:
[----:B------:R-:W-:-:S04]  /*2a90*/  UISETP.NE.AND UP0, UPT, UR48, URZ, UPT ;  /* 0x000000ff3000728c */ /* 0x000fc8000bf05270 */
[----:B------:R-:W-:-:S09]  /*2aa0*/  UISETP.NE.OR UP0, UPT, UR13, 0x1, UP0 ;  /* 0x000000010d00788c */ /* 0x000fd20008705670 */
[----:B------:R-:W-:Y:S05]  /*2ab0*/  BRA.U UP0, `(.L_x_47) ;  /* 0x0000000500487547 */ /* 0x000fea000b800000 */
[----:B------:R-:W-:Y:S01]  /*2ac0*/  ISETP.GE.U32.AND P2, PT, R0, 0x4, PT ;  /* 0x000000040000780c */ /* 0x000fe20003f46070 */
[----:B------:R-:W-:Y:S01]  /*2ad0*/  IMAD.MOV.U32 R12, RZ, RZ, 0x1 ;  /* 0x00000001ff0c7424 */ /* 0x000fe200078e00ff */
[----:B------:R-:W-:Y:S02]  /*2ae0*/  CS2R R10, SRZ ;  /* 0x00000000000a7805 */ /* 0x000fe4000001ff00 */
[----:B------:R-:W-:Y:S01]  /*2af0*/  CS2R R8, SRZ ;  /* 0x0000000000087805 */ /* 0x000fe2000001ff00 */
[----:B------:R-:W-:Y:S01]  /*2b00*/  UMOV UR4, 0x400 ;  /* 0x0000040000047882 */ /* 0x000fe20000000000 */
[----:B------:R-:W-:Y:S01]  /*2b10*/  UMOV UR5, URZ ;  /* 0x000000ff00057c82 */ /* 0x000fe20008000000 */
[----:B------:R-:W-:-:S12]  /*2b20*/  ULEA UR6, UR48, UR4, 0x18 ;  /* 0x0000000430067291 */ /* 0x000fd8000f8ec0ff */
.L_x_51:
[----:B------:R-:W-:Y:S02]  /*2b30*/  LEA R2, R8, UR6, 0x3 ;  /* 0x0000000608027c11 */ /* 0x000fe4000f8e18ff */
[----:B------:R-:W-:-:S03]  /*2b40*/  SHF.L.U32 R5, R9, 0x1f, RZ ;  /* 0x0000001f09057819 */ /* 0x000fc600000006ff */
[----:B------:R-:W-:Y:S01]  /*2b50*/  VIADD R4, R2, 0xe0 ;  /* 0x000000e002047836 */ /* 0x000fe20000000000 */
[----:B------:R-:W1:Y:S02]  /*2b60*/  SYNCS.PHASECHK.TRANS64.TRYWAIT P0, [R2+URZ+0xd0], R5 ;  /* 0x0000d005020075a7 */ /* 0x000e6400080011ff */
[----:B-1----:R-:W-:Y:S05]  /*2b70*/  @!P0 BRA `(.L_x_48) ;  /* 0x0000006400088947 */ /* 0x002fea0003800000 */
.L_x_134:
[----:B------:R-:W-:Y:S01]  /*2b80*/  ULEA UR4, UR5, UR6, 0x3 ;  /* 0x0000000605047291 */ /* 0x000fe2000f8e18ff */
[----:B------:R-:W-:Y:S02]  /*2b90*/  PRMT R4, RZ, 0x654, R4 ;  /* 0x00000654ff047816 */ /* 0x000fe40000000004 */
[----:B-1----:R-:W-:Y:S01]  /*2ba0*/  SHF.L.U32 R5, R12, 0x1f, RZ ;  /* 0x0000001f0c057819 */ /* 0x002fe200000006ff */
[----:B------:R-:W-:Y:S01]  /*2bb0*/  UIADD3 UR7, UPT, UPT, UR4, 0x70, URZ ;  /* 0x0000007004077890 */ /* 0x000fe2000fffe0ff */
[----:B------:R1:W-:Y:S05]  /*2bc0*/  SYNCS.ARRIVE.TRANS64.RED.A1T0 RZ, [R4+URZ], RZ ;  /* 0x000000ff04ff79a7 */ /* 0x0003ea00081004ff */
[----:B------:R-:W-:Y:S01]  /*2bd0*/  IMAD.U32 R7, RZ, RZ, UR7 ;  /* 0x00000007ff077e24 */ /* 0x000fe2000f8e00ff */
[----:B------:R-:W2:Y:S04]  /*2be0*/  SYNCS.PHASECHK.TRANS64.TRYWAIT P0, [UR4+0x80], R5 ;  /* 0x00008005ff0075a7 */ /* 0x000ea80008001104 */
[----:B------:R-:W-:Y:S01]  /*2bf0*/  PRMT R6, R0, 0x654, R7 ;  /* 0x0000065400067816 */ /* 0x000fe20000000007 */
[----:B-1----:R-:W-:Y:S01]  /*2c00*/  @!P2 IMAD.MOV.U32 R4, RZ, RZ, 0x10 ;  /* 0x00000010ff04a424 */ /* 0x002fe200078e00ff */
[----:B--2---:R-:W-:Y:S06]  /*2c10*/  @!P0 BRA `(.L_x_49) ;  /* 0x0000006000f48947 */ /* 0x004fec0003800000 */
.L_x_136:
[----:B------:R-:W-:Y:S01]  /*2c20*/  ULEA UR8, UR5, UR6, 0x4 ;  /* 0x0000000605087291 */ /* 0x000fe2000f8e20ff */
[----:B------:R-:W-:Y:S01]  /*2c30*/  SEL R3, R6, R3, !P2 ;  /* 0x0000000306037207 */ /* 0x000fe20005000000 */
[----:B------:R-:W-:Y:S01]  /*2c40*/  UIADD3 UR9, UPT, UPT, UR4, 0x70, URZ ;  /* 0x0000007004097890 */ /* 0x000fe2000fffe0ff */
[----:B-1----:R-:W-:Y:S01]  /*2c50*/  LEA R2, R11, UR6, 0x3 ;  /* 0x000000060b027c11 */ /* 0x002fe2000f8e18ff */
[----:B------:R-:W-:Y:S01]  /*2c60*/  UIADD3 UR8, UPT, UPT, UR8, 0x100, URZ ;  /* 0x0000010008087890 */ /* 0x000fe2000fffe0ff */
[----:B------:R-:W-:Y:S01]  /*2c70*/  SHF.L.U32 R5, R10, 0x1f, RZ ;  /* 0x0000001f0a057819 */ /* 0x000fe200000006ff */
[----:B------:R1:W-:Y:S01]  /*2c80*/  @!P2 SYNCS.ARRIVE.TRANS64.RED RZ, [R3+URZ], R4 ;  /* 0x0000000403ffa9a7 */ /* 0x0003e200080004ff */
[----:B------:R-:W-:Y:S01]  /*2c90*/  UIADD3 UR4, UPT, UPT, UR5, 0x1, URZ ;  /* 0x0000000105047890 */ /* 0x000fe2000fffe0ff */
[----:B------:R-:W-:-:S03]  /*2ca0*/  VIADD R8, R8, 0x1 ;  /* 0x0000000108087836 */ /* 0x000fc60000000000 */
[----:B------:R-:W-:Y:S02]  /*2cb0*/  UISETP.NE.AND UP0, UPT, UR4, 0x2, UPT ;  /* 0x000000020400788c */ /* 0x000fe4000bf05270 */
[----:B------:R-:W-:Y:S06]  /*2cc0*/  UGETNEXTWORKID.BROADCAST [UR8], [UR9] ;  /* 0x00000000080073ca */ /* 0x000fec0008000100 */
[----:B------:R-:W-:Y:S01]  /*2cd0*/  USEL UR7, URZ, 0x1, UP0 ;  /* 0x00000001ff077887 */ /* 0x000fe20008000000 */
[----:B------:R-:W-:Y:S01]  /*2ce0*/  ISETP.NE.AND P0, PT, R8, 0x2, PT ;  /* 0x000000020800780c */ /* 0x000fe20003f05270 */
[----:B------:R-:W-:Y:S01]  /*2cf0*/  USEL UR5, UR4, URZ, UP0 ;  /* 0x000000ff04057287 */ /* 0x000fe20008000000 */
[----:B------:R-:W2:Y:S03]  /*2d00*/  SYNCS.PHASECHK.TRANS64.TRYWAIT P1, [R2+URZ+0x70], R5 ;  /* 0x00007005020075a7 */ /* 0x000ea600080211ff */
[----:B------:R-:W-:Y:S01]  /*2d10*/  LOP3.LUT R12, R12, UR7, RZ, 0x3c, !PT ;  /* 0x000000070c0c7c12 */ /* 0x000fe2000f8e3cff */
[----:B-12---:R-:W-:Y:S07]  /*2d20*/  @!P1 BRA `(.L_x_50) ;  /* 0x0000006000c89947 */ /* 0x006fee0003800000 */
.L_x_137:
[C---:B------:R-:W-:Y:S01]  /*2d30*/  LEA R4, R11.reuse, UR6, 0x4 ;  /* 0x000000060b047c11 */ /* 0x040fe2000f8e20ff */
[----:B-1----:R-:W-:Y:S01]  /*2d40*/  VIADD R2, R2, 0x80 ;  /* 0x0000008002027836 */ /* 0x002fe20000000000 */
[----:B------:R-:W-:Y:S01]  /*2d50*/  SEL R8, R8, RZ, P0 ;  /* 0x000000ff08087207 */ /* 0x000fe20000000000 */
[----:B------:R-:W-:-:S03]  /*2d60*/  VIADD R11, R11, 0x1 ;  /* 0x000000010b0b7836 */ /* 0x000fc60000000000 */
[----:B------:R-:W1:Y:S01]  /*2d70*/  LDS.128 R4, [R4+0x100] ;  /* 0x0001000004047984 */ /* 0x000e620000000c00 */
[----:B------:R-:W-:Y:S02]  /*2d80*/  PRMT R2, RZ, 0x654, R2 ;  /* 0x00000654ff027816 */ /* 0x000fe40000000002 */
[C---:B------:R-:W-:Y:S01]  /*2d90*/  ISETP.NE.AND P1, PT, R11.reuse, 0x2, PT ;  /* 0x000000020b00780c */ /* 0x040fe20003f25270 */
[----:B------:R-:W-:Y:S01]  /*2da0*/  @!PT LDS RZ, [RZ] ;  /* 0x00000000fffff984 */ /* 0x000fe20000000800 */
[----:B------:R-:W-:Y:S01]  /*2db0*/  @!PT LDS RZ, [RZ] ;  /* 0x00000000fffff984 */ /* 0x000fe20000000800 */
[----:B------:R-:W-:Y:S01]  /*2dc0*/  @!PT LDS RZ, [RZ] ;  /* 0x00000000fffff984 */ /* 0x000fe20000000800 */
[----:B------:R-:W-:Y:S01]  /*2dd0*/  @!PT LDS RZ, [RZ] ;  /* 0x00000000fffff984 */ /* 0x000fe20000000800 */
[----:B------:R2:W-:Y:S06]  /*2de0*/  MEMBAR.ALL.CTA ;  /* 0x0000000000007992 */ /* 0x0005ec0000008000 */
[----:B--2---:R-:W2:Y:S01]  /*2df0*/  FENCE.VIEW.ASYNC.S ;  /* 0x00000000000073c6 */ /* 0x004ea20000000000 */
[----:B------:R-:W-:Y:S01]  /*2e00*/  SEL R11, R11, RZ, P1 ;  /* 0x000000ff0b0b7207 */ /* 0x000fe20000800000 */
[----:B--2---:R2:W-:Y:S01]  /*2e10*/  SYNCS.ARRIVE.TRANS64.RED.A1T0 RZ, [R2+URZ], RZ ;  /* 0x000000ff02ff79a7 */ /* 0x0045e200081004ff */
[----:B-1----:R-:W-:-:S02]  /*2e20*/  LOP3.LUT P3, RZ, R6, 0x1, RZ, 0xc0, !PT ;  /* 0x0000000106ff7812 */ /* 0x002fc4000786c0ff */
[----:B------:R-:W-:-:S04]  /*2e30*/  SEL R5, RZ, 0x1, P1 ;  /* 0x00000001ff057807 */ /* 0x000fc80000800000 */
[----:B------:R-:W-:Y:S02]  /*2e40*/  LOP3.LUT R10, R10, R5, RZ, 0x3c, !PT ;  /* 0x000000050a0a7212 */ /* 0x000fe400078e3cff */
[----:B--2---:R-:W-:-:S04]  /*2e50*/  SEL R2, RZ, 0x1, P0 ;  /* 0x00000001ff027807 */ /* 0x004fc80000000000 */
[----:B------:R-:W-:Y:S01]  /*2e60*/  LOP3.LUT R9, R9, R2, RZ, 0x3c, !PT ;  /* 0x0000000209097212 */ /* 0x000fe200078e3cff */
[----:B------:R-:W-:Y:S06]  /*2e70*/  @P3 BRA `(.L_x_51) ;  /* 0xfffffffc002c3947 */ /* 0x000fec000383ffff */
[----:B------:R-:W-:Y:S01]  /*2e80*/  ULEA UR4, UR5, UR6, 0x3 ;  /* 0x0000000605047291 */ /* 0x000fe2000f8e18ff */
[----:B------:R-:W-:-:S08]  /*2e90*/  SHF.L.U32 R3, R12, 0x1f, RZ ;  /* 0x0000001f0c037819 */ /* 0x000fd000000006ff */
[----:B------:R-:W1:Y:S02]  /*2ea0*/  SYNCS.PHASECHK.TRANS64 P0, [UR4+0x80], R3 ;  /* 0x00008003ff0075a7 */ /* 0x000e640008001004 */
[----:B-1----:R-:W-:Y:S05]  /*2eb0*/  @P0 BRA `(.L_x_52) ;  /* 0x0000000000080947 */ /* 0x002fea0003800000 */
[----:B------:R-:W1:Y:S02]  /*2ec0*/  SYNCS.PHASECHK.TRANS64.TRYWAIT P0, [UR4+0x80], R3 ;  /* 0x00008003ff0075a7 */ /* 0x000e640008001104 */
[----:B-1----:R-:W-:Y:S05]  /*2ed0*/  @!P0 BRA `(.L_x_53) ;  /* 0x0000006000708947 */ /* 0x002fea0003800000 */
.L_x_52:
[----:B------:R-:W-:-:S04]  /*2ee0*/  UIADD3 UR7, UPT, UPT, UR5, 0x1, URZ ;  /* 0x0000000105077890 */ /* 0x000fc8000fffe0ff */
[----:B------:R-:W-:-:S04]  /*2ef0*/  UISETP.NE.AND UP0, UPT, UR7, 0x2, UPT ;  /* 0x000000020700788c */ /* 0x000fc8000bf05270 */
[----:B------:R-:W-:Y:S02]  /*2f00*/  USEL UR8, URZ, 0x1, UP0 ;  /* 0x00000001ff087887 */ /* 0x000fe40008000000 */
[----:B------:R-:W-:-:S04]  /*2f10*/  USEL UR7, UR7, URZ, UP0 ;  /* 0x000000ff07077287 */ /* 0x000fc80008000000 */
[----:B------:R-:W-:Y:S01]  /*2f20*/  ULEA UR7, UR7, UR6, 0x3 ;  /* 0x0000000607077291 */ /* 0x000fe2000f8e18ff */
[----:B-1----:R-:W-:-:S04]  /*2f30*/  LOP3.LUT R3, R12, UR8, RZ, 0x3c, !PT ;  /* 0x000000080c037c12 */ /* 0x002fc8000f8e3cff */
[----:B------:R-:W-:-:S04]  /*2f40*/  SHF.L.U32 R0, R3, 0x1f, RZ ;  /* 0x0000001f03007819 */ /* 0x000fc800000006ff */
[----:B------:R-:W1:Y:S02]  /*2f50*/  SYNCS.PHASECHK.TRANS64 P0, [UR7+0x80], R0 ;  /* 0x00008000ff0075a7 */ /* 0x000e640008001007 */
[----:B-1----:R-:W-:Y:S05]  /*2f60*/  @P0 EXIT ;  /* 0x000000000000094d */ /* 0x002fea0003800000 */
[----:B------:R-:W-:Y:S02]  /*2f70*/  SHF.L.U32 R3, R3, 0x1f, RZ ;  /* 0x0000001f03037819 */ /* 0x000fe400000006ff */
[----:B------:R-:W-:-:S07]  /*2f80*/  MOV R0, UR7 ;  /* 0x0000000700007c02 */ /* 0x000fce0008000f00 */
.L_x_54:
[----:B-1----:R1:W2:Y:S02]  /*2f90*/  SYNCS.PHASECHK.TRANS64.TRYWAIT P0, [R0+URZ+0x80], R3 ;  /* 0x00008003000075a7 */ /* 0x0022a400080011ff */
[----:B--2---:R-:W-:Y:S05]  /*2fa0*/  @!P0 NANOSLEEP.SYNCS 0x989680 ;  /* 0x009896800000895d */ /* 0x004fea0003900000 */
[----:B------:R-:W2:Y:S02]  /*2fb0*/  @!P0 SYNCS.PHASECHK.TRANS64 P0, [R0+URZ+0x80], R3 ;  /* 0x00008003000085a7 */ /* 0x000ea400080010ff */
[----:B--2---:R-:W-:Y:S05]  /*2fc0*/  @P0 EXIT ;  /* 0x000000000000094d */ /* 0x004fea0003800000 */
[----:B------:R-:W-:Y:S05]  /*2fd0*/  BRA `(.L_x_54) ;  /* 0xfffffffc00ec7947 */ /* 0x000fea000383ffff */
.L_x_47:
[----:B------:R-:W-:Y:S05]  /*2fe0*/  BRA.U UP4, `(.L_x_55) ;  /* 0x0000001104847547 */ /* 0x000fea000b800000 */
[----:B------:R-:W-:Y:S01]  /*2ff0*/  UMOV UR4, 0x40 ;  /* 0x0000004000047882 */ /* 0x000fe20000000000 */
[----:B------:R-:W-:Y:S01]  /*3000*/  NOP ;  /* 0x0000000000007918 */ /* 0x000fe20000000000 */
[----:B------:R-:W-:Y:S01]  /*3010*/  ULEA UR5, UR48, UR4, 0x18 ;  /* 0x0000000430057291 */ /* 0x000fe2000f8ec0ff */
[----:B------:R-:W-:Y:S02]  /*3020*/  UMOV UR6, 0x400 ;  /* 0x0000040000067882 */ /* 0x000fe40000000000 */
[----:B------:R-:W-:-:S06]  /*3030*/  ULEA UR6, UR48, UR6, 0x18 ;  /* 0x0000000630067291 */ /* 0x000fcc000f8ec0ff */
[----:B------:R-:W1:Y:S02]  /*3040*/  LDS.U8 R0, [UR5+0x1c] ;  /* 0x00001c05ff007984 */ /* 0x000e640008000000 */
[----:B-1----:R-:W-:-:S13]  /*3050*/  ISETP.NE.AND P0, PT, R0, RZ, PT ;  /* 0x000000ff0000720c */ /* 0x002fda0003f05270 */
[----:B------:R-:W-:Y:S05]  /*3060*/  @P0 BRA `(.L_x_56) ;  /* 0x0000000400080947 */ /* 0x000fea0003800000 */
[----:B------:R-:W-:Y:S02]  /*3070*/  UISETP.NE.U32.AND UP1, UPT, UR29, 0x1, UPT ;  /* 0x000000011d00788c */ /* 0x000fe4000bf25070 */
[----:B------:R-:W-:-:S07]  /*3080*/  UIADD3 UR7, UPT, UPT, UR5, 0x8, URZ ;  /* 0x0000000805077890 */ /* 0x000fce000fffe0ff */
[----:B------:R-:W-:Y:S05]  /*3090*/  BRA.U !UP1, `(.L_x_57) ;  /* 0x00000001099c7547 */ /* 0x000fea000b800000 */
[----:B------:R-:W-:Y:S01]  /*30a0*/  ELECT P0, URZ, PT ;  /* 0x0000000000ff782f */ /* 0x000fe20003800000 */
[----:B------:R-:W-:-:S12]  /*30b0*/  BSSY B0, `(.L_x_57) ;  /* 0x0000025000007945 */ /* 0x000fd80003800000 */
[----:B------:R-:W-:Y:S05]  /*30c0*/  @!P0 BRA `(.L_x_58) ;  /* 0x00000000008c8947 */ /* 0x000fea0003800000 */
[----:B------:R-:W-:-:S05]  /*30d0*/  UMOV UR4, 0x10 ;  /* 0x0000001000047882 */ /* 0x000fca0000000000 */
[----:B------:R-:W-:Y:S04]  /*30e0*/  DEPBAR.LE SB1, 0x36 ;  /* 0x00009d800000791a */ /* 0x000fe80000000000 */
[----:B------:R-:W1:Y:S02]  /*30f0*/  UTCATOMSWS.2CTA.FIND_AND_SET.ALIGN UP0, UR4, UR4 ;  /* 0x00000004000475e3 */ /* 0x000e640008200800 */
[----:B-1----:R-:W-:Y:S01]  /*3100*/  MOV R11, UR4 ;  /* 0x00000004000b7c02 */ /* 0x002fe20008000f00 */
[----:B------:R-:W-:Y:S06]  /*3110*/  BRA.U UP0, `(.L_x_59) ;  /* 0x0000000100187547 */ /* 0x000fec000b800000 */
.L_x_60:
[----:B------:R-:W-:Y:S05]  /*3120*/  NANOSLEEP 0x64 ;  /* 0x000000640000795d */ /* 0x000fea0003800000 */
[----:B------:R-:W-:-:S05]  /*3130*/  UMOV UR4, 0x10 ;  /* 0x0000001000047882 */ /* 0x000fca0000000000 */
[----:B------:R-:W-:Y:S04]  /*3140*/  DEPBAR.LE SB1, 0x36 ;  /* 0x00009d800000791a */ /* 0x000fe80000000000 */
[----:B------:R-:W1:Y:S02]  /*3150*/  UTCATOMSWS.2CTA.FIND_AND_SET.ALIGN UP0, UR4, UR4 ;  /* 0x00000004000475e3 */ /* 0x000e640008200800 */
[----:B-1----:R-:W-:Y:S01]  /*3160*/  MOV R11, UR4 ;  /* 0x00000004000b7c02 */ /* 0x002fe20008000f00 */
[----:B------:R-:W-:Y:S05]  /*3170*/  BRA.U !UP0, `(.L_x_60) ;  /* 0xfffffffd08e87547 */ /* 0x000fea000b83ffff */
.L_x_59:
[----:B------:R-:W1:Y:S01]  /*3180*/  LDS R7, [UR5+0x10] ;  /* 0x00001005ff077984 */ /* 0x000e620008000800 */
[----:B------:R-:W-:Y:S01]  /*3190*/  IMAD.U32 R5, RZ, RZ, UR6 ;  /* 0x00000006ff057e24 */ /* 0x000fe2000f8e00ff */
[----:B------:R-:W-:-:S03]  /*31a0*/  MOV R4, UR30 ;  /* 0x0000001e00047c02 */ /* 0x000fc60008000f00 */
[----:B------:R-:W-:Y:S01]  /*31b0*/  VIADD R5, R5, 0x120 ;  /* 0x0000012005057836 */ /* 0x000fe20000000000 */
[----:B-1----:R-:W-:-:S04]  /*31c0*/  SHF.L.U32 R7, R7, 0x1f, RZ ;  /* 0x0000001f07077819 */ /* 0x002fc800000006ff */
[----:B------:R-:W1:Y:S02]  /*31d0*/  SYNCS.PHASECHK.TRANS64.TRYWAIT P0, [UR5+0x8], R7 ;  /* 0x00000807ff0075a7 */ /* 0x000e640008001105 */
[----:B-1----:R-:W-:Y:S05]  /*31e0*/  @P0 BRA `(.L_x_61) ;  /* 0x0000000000080947 */ /* 0x002fea0003800000 */
[----:B------:R-:W1:Y:S02]  /*31f0*/  SYNCS.PHASECHK.TRANS64.TRYWAIT P0, [UR5+0x8], R7 ;  /* 0x00000807ff0075a7 */ /* 0x000e640008001105 */
[----:B-1----:R-:W-:Y:S05]  /*3200*/  @!P0 BRA `(.L_x_62) ;  /* 0x0000005c00bc8947 */ /* 0x002fea0003800000 */
.L_x_61:
[----:B-1----:R-:W-:Y:S01]  /*3210*/  HFMA2 R0, -RZ, RZ, 0, 5.9604644775390625e-08 ;  /* 0x00000001ff007431 */ /* 0x002fe200000001ff */
[----:B------:R-:W-:Y:S01]  /*3220*/  UPRMT UR4, UR30, 0x654, UR7 ;  /* 0x000006541e047896 */ /* 0x000fe20008000007 */
[----:B------:R-:W-:Y:S01]  /*3230*/  IMAD.MOV.U32 R8, RZ, RZ, 0xffff ;  /* 0x0000ffffff087424 */ /* 0x000fe200078e00ff */
[----:B------:R-:W-:Y:S01]  /*3240*/  PRMT R4, R4, 0x654, R5 ;  /* 0x0000065404047816 */ /* 0x000fe20000000005 */
[----:B------:R-:W-:Y:S02]  /*3250*/  IMAD.MOV.U32 R6, RZ, RZ, 0x4 ;  /* 0x00000004ff067424 */ /* 0x000fe400078e00ff */
[----:B------:R-:W-:Y:S01]  /*3260*/  IMAD.SHL.U32 R9, R11, 0x20, RZ ;  /* 0x000000200b097824 */ /* 0x000fe200078e00ff */
[----:B------:R-:W-:Y:S02]  /*3270*/  MOV R5, UR4 ;  /* 0x0000000400057c02 */ /* 0x000fe40008000f00 */
[-C--:B------:R-:W-:Y:S01]  /*3280*/  SHF.L.U32 R8, R8, R11.reuse, RZ ;  /* 0x0000000b08087219 */ /* 0x080fe200000006ff */
[----:B------:R1:W-:Y:S01]  /*3290*/  SYNCS.ARRIVE.TRANS64.RED RZ, [UR4], R6 ;  /* 0x00000006ffff79a7 */ /* 0x0003e20008000404 */
[----:B------:R-:W-:Y:S01]  /*32a0*/  SHF.L.U32 R7, R0, R11, RZ ;  /* 0x0000000b00077219 */ /* 0x000fe200000006ff */
[----:B------:R1:W-:Y:S04]  /*32b0*/  STS [UR6+0x120], R9 ;  /* 0x00012009ff007988 */ /* 0x0003e80008000806 */
[----:B------:R1:W-:Y:S04]  /*32c0*/  STAS [R4.64], R11 ;  /* 0x0000000b04007dbd */ /* 0x0003e8000c0008ff */
[----:B------:R1:W-:Y:S04]  /*32d0*/  ATOMS.OR RZ, [UR5+0x14], R8 ;  /* 0x00001408ffff798c */ /* 0x0003e8000b000005 */
[----:B------:R1:W-:Y:S04]  /*32e0*/  ATOMS.OR RZ, [UR5+0x18], R7 ;  /* 0x00001807ffff798c */ /* 0x0003e8000b000005 */
[----:B------:R1:W-:Y:S02]  /*32f0*/  ATOMS.XOR RZ, [UR5+0x10], R0 ;  /* 0x00001000ffff798c */ /* 0x0003e4000b800005 */
.L_x_58:
[----:B------:R-:W-:Y:S05]  /*3300*/  BSYNC B0 ;  /* 0x0000000000007941 */ /* 0x000fea0003800000 */
.L_x_57:
[----:B------:R-:W-:Y:S05]  /*3310*/  BRA.U UP1, `(.L_x_63) ;  /* 0x00000001016c7547 */ /* 0x000fea000b800000 */
[----:B------:R-:W-:-:S03]  /*3320*/  UMOV UR4, 0xffffffff ;  /* 0xffffffff00047882 */ /* 0x000fc60000000000 */
[----:B------:R-:W-:Y:S05]  /*3330*/  BRA.DIV UR4, `(.L_x_64) ;  /* 0x0000005e04887947 */ /* 0x000fea000b800000 */
[----:B------:R-:W-:-:S13]  /*3340*/  ELECT P0, URZ, PT ;  /* 0x0000000000ff782f */ /* 0x000fda0003800000 */
.L_x_141:
[----:B------:R-:W-:Y:S05]  /*3350*/  @!P0 BRA `(.L_x_63) ;  /* 0x00000000005c8947 */ /* 0x000fea0003800000 */
[----:B-1----:R-:W1:Y:S02]  /*3360*/  LDS R5, [UR5+0x10] ;  /* 0x00001005ff057984 */ /* 0x002e640008000800 */
[----:B-1----:R-:W-:-:S04]  /*3370*/  SHF.L.U32 R5, R5, 0x1f, RZ ;  /* 0x0000001f05057819 */ /* 0x002fc800000006ff */
[----:B------:R-:W1:Y:S02]  /*3380*/  SYNCS.PHASECHK.TRANS64.TRYWAIT P0, [UR5+0x8], R5 ;  /* 0x00000805ff0075a7 */ /* 0x000e640008001105 */
[----:B-1----:R-:W-:Y:S05]  /*3390*/  @P0 BRA `(.L_x_65) ;  /* 0x0000000000080947 */ /* 0x002fea0003800000 */
[----:B------:R-:W1:Y:S02]  /*33a0*/  SYNCS.PHASECHK.TRANS64.TRYWAIT P0, [UR5+0x8], R5 ;  /* 0x00000805ff0075a7 */ /* 0x000e640008001105 */
[----:B-1----:R-:W-:Y:S05]  /*33b0*/  @!P0 BRA `(.L_x_66) ;  /* 0x0000005c008c8947 */ /* 0x002fea0003800000 */
.L_x_65:
[----:B------:R-:W2:Y:S01]  /*33c0*/  LDS R7, [UR6+0x120] ;  /* 0x00012006ff077984 */ /* 0x000ea20008000800 */
[----:B-1----:R-:W-:Y:S02]  /*33d0*/  HFMA2 R0, -RZ, RZ, 0, 5.9604644775390625e-08 ;  /* 0x00000001ff007431 */ /* 0x002fe400000001ff */
[----:B------:R-:W-:Y:S01]  /*33e0*/  IMAD.MOV.U32 R4, RZ, RZ, 0xffff ;  /* 0x0000ffffff047424 */ /* 0x000fe200078e00ff */
[----:B------:R-:W-:Y:S01]  /*33f0*/  UPRMT UR4, UR30, 0x654, UR7 ;  /* 0x000006541e047896 */ /* 0x000fe20008000007 */
[----:B--2---:R-:W-:-:S03]  /*3400*/  IMAD.SHL.U32 R5, R7, 0x20, RZ ;  /* 0x0000002007057824 */ /* 0x004fc600078e00ff */
[-C--:B------:R-:W-:Y:S02]  /*3410*/  SHF.L.U32 R4, R4, R7.reuse, RZ ;  /* 0x0000000704047219 */ /* 0x080fe400000006ff */
[----:B------:R-:W-:Y:S01]  /*3420*/  SHF.L.U32 R7, R0, R7, RZ ;  /* 0x0000000700077219 */ /* 0x000fe200000006ff */
[----:B------:R2:W-:Y:S04]  /*3430*/  STS [UR6+0x120], R5 ;  /* 0x00012005ff007988 */ /* 0x0005e80008000806 */
[----:B------:R2:W-:Y:S04]  /*3440*/  ATOMS.OR RZ, [UR5+0x14], R4 ;  /* 0x00001404ffff798c */ /* 0x0005e8000b000005 */
[----:B------:R2:W-:Y:S01]  /*3450*/  ATOMS.OR RZ, [UR5+0x18], R7 ;  /* 0x00001807ffff798c */ /* 0x0005e2000b000005 */
[----:B------:R-:W-:Y:S03]  /*3460*/  SYNCS.ARRIVE.TRANS64.RED.A1T0 RZ, [UR4], RZ ;  /* 0x000000ffffff79a7 */ /* 0x000fe60008100404 */
[----:B------:R2:W-:Y:S01]  /*3470*/  ATOMS.XOR RZ, [UR5+0x10], R0 ;  /* 0x00001000ffff798c */ /* 0x0005e2000b800005 */
[----:B------:R-:W-:Y:S05]  /*3480*/  BRA `(.L_x_63) ;  /* 0x0000000000107947 */ /* 0x000fea0003800000 */
.L_x_56:
[----:B------:R-:W-:Y:S02]  /*3490*/  MOV R0, 0xffffffff ;  /* 0xffffffff00007802 */ /* 0x000fe40000000f00 */
[----:B------:R-:W-:-:S03]  /*34a0*/  MOV R4, 0x34d0 ;  /* 0x000034d000047802 */ /* 0x000fc60000000f00 */
[----:B------:R1:W-:Y:S04]  /*34b0*/  STS [UR6+0x120], R0 ;  /* 0x00012000ff007988 */ /* 0x0003e80008000806 */
[----:B-1---5:R-:W-:Y:S05]  /*34c0*/  CALL.REL.NOINC `($__internal_1_$__cuda_sm10x_tcgen05_guardrail_trap_phase_invalid_during_alloc) ;  /* 0x0000006000d47944 */ /* 0x022fea0003c00000 */
.L_x_63:
[----:B------:R-:W-:Y:S05]  /*34d0*/  WARPSYNC.ALL ;  /* 0x0000000000007948 */ /* 0x000fea0003800000 */
[----:B------:R-:W3:Y:S01]  /*34e0*/  S2UR UR4, SR_CgaCtaId ;  /* 0x00000000000479c3 */ /* 0x000ee20000008800 */
[----:B------:R-:W-:Y:S01]  /*34f0*/  UMOV UR13, 0x400 ;  /* 0x00000400000d7882 */ /* 0x000fe20000000000 */
[----:B------:R-:W-:-:S06]  /*3500*/  NOP ;  /* 0x0000000000007918 */ /* 0x000fcc0000000000 */
[----:B------:R-:W-:Y:S06]  /*3510*/  BAR.ARV 0x6, 0xa0 ;  /* 0x0182800000007b1d */ /* 0x000fec0000002000 */
[----:B------:R-:W4:Y:S01]  /*3520*/  LDCU UR6, c[0x0][0x38c] ;  /* 0x00007180ff0677ac */ /* 0x000f220008000800 */
[----:B------:R-:W-:Y:S01]  /*3530*/  LOP3.LUT R3, R3, 0xffff, RZ, 0xc0, !PT ;  /* 0x0000ffff03037812 */ /* 0x000fe200078ec0ff */
[----:B-1----:R-:W-:Y:S01]  /*3540*/  IMAD.MOV.U32 R9, RZ, RZ, 0x1 ;  /* 0x00000001ff097424 */ /* 0x002fe200078e00ff */
[----:B------:R-:W-:Y:S01]  /*3550*/  LOP3.LUT R2, R2, 0xffff, RZ, 0xc0, !PT ;  /* 0x0000ffff02027812 */ /* 0x000fe200078ec0ff */
[----:B------:R-:W-:Y:S01]  /*3560*/  IMAD.MOV.U32 R8, RZ, RZ, RZ ;  /* 0x000000ffff087224 */ /* 0x000fe200078e00ff */
[----:B------:R-:W-:Y:S01]  /*3570*/  R2UR UR16, R3 ;  /* 0x00000000031072ca */ /* 0x000fe200000e0000 */
[----:B------:R-:W-:Y:S01]  /*3580*/  UMOV UR20, URZ ;  /* 0x000000ff00147c82 */ /* 0x000fe20008000000 */
[----:B------:R-:W-:-:S02]  /*3590*/  R2UR UR24, R2 ;  /* 0x00000000021872ca */ /* 0x000fc400000e0000 */
[----:B------:R-:W-:Y:S01]  /*35a0*/  CS2R R2, SRZ ;  /* 0x0000000000027805 */ /* 0x000fe2000001ff00 */
[----:B------:R-:W-:Y:S01]  /*35b0*/  UMOV UR10, URZ ;  /* 0x000000ff000a7c82 */ /* 0x000fe20008000000 */
[----:B---3--:R-:W-:Y:S02]  /*35c0*/  ULEA UR13, UR4, UR13, 0x18 ;  /* 0x0000000d040d7291 */ /* 0x008fe4000f8ec0ff */
[----:B------:R-:W-:Y:S02]  /*35d0*/  UISETP.NE.AND UP3, UPT, UR29, URZ, UPT ;  /* 0x000000ff1d00728c */ /* 0x000fe4000bf65270 */
[----:B------:R-:W-:Y:S02]  /*35e0*/  UIADD3 UR5, UPT, UPT, UR13, 0x8400, URZ ;  /* 0x000084000d057890 */ /* 0x000fe4000fffe0ff */
[----:B------:R-:W-:Y:S02]  /*35f0*/  UIADD3 UR4, UPT, UPT, UR13, 0xc400, URZ ;  /* 0x0000c4000d047890 */ /* 0x000fe4000fffe0ff */
[----:B----4-:R-:W-:Y:S01]  /*3600*/  UIADD3 UR6, UPT, UPT, UR6, 0x1f, URZ ;  /* 0x0000001f06067890 */ /* 0x010fe2000fffe0ff */
[----:B--2---:R-:W1:Y:S01]  /*3610*/  LDS R0, [UR13+0x120] ;  /* 0x0001200dff007984 */ /* 0x004e620008000800 */
[----:B------:R-:W-:-:S02]  /*3620*/  USHF.R.U32.HI UR5, URZ, 0x4, UR5 ;  /* 0x00000004ff057899 */ /* 0x000fc40008011605 */
[----:B------:R-:W-:Y:S02]  /*3630*/  USHF.R.S32.HI UR21, URZ, 0x1f, UR6 ;  /* 0x0000001fff157899 */ /* 0x000fe40008011406 */
[----:B------:R-:W-:Y:S02]  /*3640*/  USHF.R.U32.HI UR4, URZ, 0x4, UR4 ;  /* 0x00000004ff047899 */ /* 0x000fe40008011604 */
[----:B------:R-:W-:Y:S02]  /*3650*/  ULEA.HI UR21, UR21, UR6, URZ, 0x5 ;  /* 0x0000000615157291 */ /* 0x000fe4000f8f28ff */
[----:B------:R-:W-:Y:S02]  /*3660*/  ULOP3.LUT UR5, UR5, 0x3fff, URZ, 0xc0, !UPT ;  /* 0x00003fff05057892 */ /* 0x000fe4000f8ec0ff */
[----:B------:R-:W-:Y:S02]  /*3670*/  USHF.R.S32.HI UR21, URZ, 0x5, UR21 ;  /* 0x00000005ff157899 */ /* 0x000fe40008011415 */
[----:B------:R-:W-:-:S02]  /*3680*/  ULOP3.LUT UR18, UR4, 0x3fff, URZ, 0xc0, !UPT ;  /* 0x00003fff04127892 */ /* 0x000fc4000f8ec0ff */
[----:B------:R-:W-:Y:S02]  /*3690*/  UISETP.LT.AND UP0, UPT, UR21, 0x1, UPT ;  /* 0x000000011500788c */ /* 0x000fe4000bf01270 */
[----:B------:R-:W-:Y:S02]  /*36a0*/  ULOP3.LUT UR17, UR5, 0x10000, URZ, 0xfc, !UPT ;  /* 0x0001000005117892 */ /* 0x000fe4000f8efcff */
[----:B------:R-:W-:Y:S02]  /*36b0*/  ULOP3.LUT UR18, UR18, 0x10000, URZ, 0xfc, !UPT ;  /* 0x0001000012127892 */ /* 0x000fe4000f8efcff */
[----:B------:R-:W-:Y:S01]  /*36c0*/  USEL UR25, UR21, 0x1, !UP0 ;  /* 0x0000000115197887 */ /* 0x000fe2000c000000 */
[----:B------:R-:W-:Y:S01]  /*36d0*/  UMOV UR11, URZ ;  /* 0x000000ff000b7c82 */ /* 0x000fe20008000000 */
[----:B------:R-:W-:Y:S01]  /*36e0*/  UMOV UR22, 0x0 ;  /* 0x0000000000167882 */ /* 0x000fe20000000000 */
[----:B------:R-:W-:Y:S01]  /*36f0*/  UMOV UR23, 0x10200010 ;  /* 0x1020001000177882 */ /* 0x000fe20000000000 */
[----:B-1----:R-:W-:-:S15]  /*3700*/  R2UR UR26, R0 ;  /* 0x00000000001a72ca */ /* 0x002fde00000e0000 */
.L_x_74:
[C---:B------:R-:W-:Y:S02]  /*3710*/  LEA R0, R8.reuse, UR13, 0x3 ;  /* 0x0000000d08007c11 */ /* 0x040fe4000f8e18ff */
[----:B------:R-:W-:Y:S02]  /*3720*/  SHF.L.U32 R5, R3, 0x1f, RZ ;  /* 0x0000001f03057819 */ /* 0x000fe400000006ff */
[----:B------:R-:W-:Y:S02]  /*3730*/  LEA R4, R8, UR13, 0x4 ;  /* 0x0000000d08047c11 */ /* 0x000fe4000f8e20ff */
[----:B------:R-:W1:Y:S02]  /*3740*/  SYNCS.PHASECHK.TRANS64.TRYWAIT P0, [R0+URZ+0x70], R5 ;  /* 0x00007005000075a7 */ /* 0x000e6400080011ff */
[----:B-1-3--:R-:W-:Y:S05]  /*3750*/  @!P0 BRA `(.L_x_67) ;  /* 0x0000005800bc8947 */ /* 0x00afea0003800000 */
.L_x_142:
[----:B-1----:R-:W1:Y:S01]  /*3760*/  LDS.128 R4, [R4+0x100] ;  /* 0x0001000004047984 */ /* 0x002e620000000c00 */
[----:B------:R-:W-:Y:S02]  /*3770*/  VIADD R0, R0, 0x80 ;  /* 0x0000008000007836 */ /* 0x000fe40000000000 */
[----:B------:R-:W-:Y:S01]  /*3780*/  VIADD R8, R8, 0x1 ;  /* 0x0000000108087836 */ /* 0x000fe20000000000 */
[----:B------:R-:W-:Y:S01]  /*3790*/  @!PT LDS RZ, [RZ] ;  /* 0x00000000fffff984 */ /* 0x000fe20000000800 */
[----:B------:R-:W-:Y:S01]  /*37a0*/  @!PT LDS RZ, [RZ] ;  /* 0x00000000fffff984 */ /* 0x000fe20000000800 */
[----:B------:R-:W-:Y:S01]  /*37b0*/  @!PT LDS RZ, [RZ] ;  /* 0x00000000fffff984 */ /* 0x000fe20000000800 */
[----:B------:R-:W-:Y:S01]  /*37c0*/  @!PT LDS RZ, [RZ] ;  /* 0x00000000fffff984 */ /* 0x000fe20000000800 */
[----:B------:R2:W-:Y:S06]  /*37d0*/  MEMBAR.ALL.CTA ;  /* 0x0000000000007992 */ /* 0x0005ec0000008000 */
[----:B--2---:R-:W2:Y:S01]  /*37e0*/  FENCE.VIEW.ASYNC.S ;  /* 0x00000000000073c6 */ /* 0x004ea20000000000 */
[----:B------:R-:W-:-:S04]  /*37f0*/  PRMT R0, RZ, 0x654, R0 ;  /* 0x00000654ff007816 */ /* 0x000fc80000000000 */
[----:B--2---:R2:W-:Y:S01]  /*3800*/  SYNCS.ARRIVE.TRANS64.RED.A1T0 RZ, [R0+URZ], RZ ;  /* 0x000000ff00ff79a7 */ /* 0x0045e200081004ff */
[----:B-1----:R-:W-:Y:S01]  /*3810*/  LOP3.LUT P1, RZ, R6, 0x1, RZ, 0xc0, !PT ;  /* 0x0000000106ff7812 */ /* 0x002fe2000782c0ff */
[----:B--2---:R-:W-:-:S12]  /*3820*/  BRA.U UP3, `(.L_x_68) ;  /* 0x0000000103cc7547 */ /* 0x004fd8000b800000 */
[----:B------:R-:W1:Y:S01]  /*3830*/  LDCU UR4, c[0x0][0x38c] ;  /* 0x00007180ff0477ac */ /* 0x000e620008000800 */
[----:B------:R-:W-:Y:S02]  /*3840*/  PLOP3.LUT P2, PT, PT, PT, PT, 0x80, 0x8 ;  /* 0x000000000008781c */ /* 0x000fe40003f4f070 */
[----:B------:R-:W-:Y:S01]  /*3850*/  SHF.L.U32 R5, R9, 0x1f, RZ ;  /* 0x0000001f09057819 */ /* 0x000fe200000006ff */
[----:B------:R-:W-:Y:S02]  /*3860*/  ULEA UR19, UR20, UR13, 0x3 ;  /* 0x0000000d14137291 */ /* 0x000fe4000f8e18ff */
[----:B-1----:R-:W-:-:S06]  /*3870*/  UISETP.GE.AND UP0, UPT, UR4, 0x1, UPT ;  /* 0x000000010400788c */ /* 0x002fcc000bf06270 */
[----:B------:R-:W-:-:S05]  /*3880*/  PLOP3.LUT P0, PT, PT, PT, UP0, 0x80, 0x8 ;  /* 0x000000000008781c */ /* 0x000fca0003f0f008 */
[----:B------:R-:W-:-:S08]  /*3890*/  @UP0 ULEA UR4, UR10, UR13, 0x3 ;  /* 0x0000000d0a040291 */ /* 0x000fd0000f8e18ff */
[----:B------:R-:W-:-:S04]  /*38a0*/  @P0 SHF.L.U32 R0, R2, 0x1f, RZ ;  /* 0x0000001f02000819 */ /* 0x000fc800000006ff */
[----:B------:R1:W2:Y:S01]  /*38b0*/  @P0 SYNCS.PHASECHK.TRANS64.TRYWAIT P2, [UR4], R0 ;  /* 0x00000000ff0005a7 */ /* 0x0002a20008041104 */
[----:B------:R-:W3:Y:S02]  /*38c0*/  SYNCS.PHASECHK.TRANS64.TRYWAIT P0, [UR19+0xb0], R5 ;  /* 0x0000b005ff0075a7 */ /* 0x000ee40008001113 */
[----:B-123--:R-:W-:Y:S05]  /*38d0*/  @!P0 BRA `(.L_x_69) ;  /* 0x0000005800708947 */ /* 0x00efea0003800000 */
.L_x_144:
[----:B------:R-:W-:Y:S01]  /*38e0*/  UMOV UR14, UR11 ;  /* 0x0000000b000e7c82 */ /* 0x000fe20008000000 */
[----:B------:R-:W-:Y:S05]  /*38f0*/  BRA.U !UP0, `(.L_x_70) ;  /* 0x0000000108887547 */ /* 0x000fea000b800000 */
[----:B------:R-:W-:Y:S02]  /*3900*/  UIADD3 UR14, UPT, UPT, UR25, UR11, URZ ;  /* 0x0000000b190e7290 */ /* 0x000fe4000fffe0ff */
[----:B------:R-:W-:Y:S02]  /*3910*/  ULEA UR15, UR20, UR26, 0x7 ;  /* 0x0000001a140f7291 */ /* 0x000fe4000f8e38ff */
[----:B------:R-:W-:Y:S01]  /*3920*/  UPLOP3.LUT UP2, UPT, UPT, UPT, UPT, 0x40, 0x4 ;  /* 0x000000000004789c */ /* 0x000fe20003f4e870 */
[----:B------:R-:W-:Y:S01]  /*3930*/  UMOV UR12, UR21 ;  /* 0x00000015000c7c82 */ /* 0x000fe20008000000 */
[----:B------:R-:W-:-:S09]  /*3940*/  UMOV UR5, UR10 ;  /* 0x0000000a00057c82 */ /* 0x000fd20008000000 */
.L_x_73:
[----:B--2---:R-:W-:Y:S01]  /*3950*/  ULEA UR6, UR5, UR13, 0x3 ;  /* 0x0000000d05067291 */ /* 0x004fe2000f8e18ff */
[----:B---3--:R-:W-:Y:S11]  /*3960*/  @P2 BRA `(.L_x_71) ;  /* 0x00000000000c2947 */ /* 0x008ff60003800000 */
[----:B-1----:R-:W-:Y:S04]  /*3970*/  SHF.L.U32 R5, R2, 0x1f, RZ ;  /* 0x0000001f02057819 */ /* 0x002fe800000006ff */
[----:B------:R-:W1:Y:S02]  /*3980*/  SYNCS.PHASECHK.TRANS64.TRYWAIT P0, [UR6], R5 ;  /* 0x00000005ff0075a7 */ /* 0x000e640008001106 */
[----:B-1----:R-:W-:Y:S05]  /*3990*/  @!P0 BRA `(.L_x_72) ;  /* 0x0000005800588947 */ /* 0x002fea0003800000 */
.L_x_71:
[----:B------:R-:W-:Y:S01]  /*39a0*/  UISETP.NE.AND UP0, UPT, UR12, 0x1, UPT ;  /* 0x000000010c00788c */ /* 0x000fe2000bf05270 */
[----:B------:R-:W-:Y:S01]  /*39b0*/  PLOP3.LUT P2, PT, PT, PT, PT, 0x80, 0x8 ;  /* 0x000000000008781c */ /* 0x000fe20003f4f070 */
[----:B------:R-:W-:Y:S02]  /*39c0*/  UIADD3 UR4, UPT, UPT, UR5, 0x1, URZ ;  /* 0x0000000105047890 */ /* 0x000fe4000fffe0ff */
[----:B------:R-:W-:Y:S02]  /*39d0*/  ULEA UR8, UR5, UR18, 0x7 ;  /* 0x0000001205087291 */ /* 0x000fe4000f8e38ff */
[----:B------:R-:W-:Y:S01]  /*39e0*/  UISETP.NE.AND UP1, UPT, UR4, 0x4, UPT ;  /* 0x000000040400788c */ /* 0x000fe2000bf25270 */
[----:B------:R-:W-:Y:S01]  /*39f0*/  PLOP3.LUT P0, PT, PT, PT, UP0, 0x80, 0x8 ;  /* 0x000000000008781c */ /* 0x000fe20003f0f008 */
[----:B------:R-:W-:Y:S02]  /*3a00*/  UIADD3 UR11, UPT, UPT, UR11, 0x1, URZ ;  /* 0x000000010b0b7890 */ /* 0x000fe4000fffe0ff */
[----:B------:R-:W-:Y:S02]  /*3a10*/  USEL UR7, URZ, 0x1, UP1 ;  /* 0x00000001ff077887 */ /* 0x000fe40008800000 */
[----:B------:R-:W-:Y:S01]  /*3a20*/  USEL UR10, UR4, URZ, UP1 ;  /* 0x000000ff040a7287 */ /* 0x000fe20008800000 */
[----:B------:R-:W-:Y:S01]  /*3a30*/  UMOV UR9, 0xc0004010 ;  /* 0xc000401000097882 */ /* 0x000fe20000000000 */
[----:B------:R-:W-:Y:S02]  /*3a40*/  UIADD3 UR12, UPT, UPT, UR12, -0x1, URZ ;  /* 0xffffffff0c0c7890 */ /* 0x000fe4000fffe0ff */
[----:B------:R-:W-:Y:S01]  /*3a50*/  LOP3.LUT R2, R2, UR7, RZ, 0x3c, !PT ;  /* 0x0000000702027c12 */ /* 0x000fe2000f8e3cff */
[----:B------:R-:W-:Y:S01]  /*3a60*/  @UP0 ULEA UR4, UR10, UR13, 0x3 ;  /* 0x0000000d0a040291 */ /* 0x000fe2000f8e18ff */
[----:B------:R-:W-:Y:S02]  /*3a70*/  UMOV UR7, 0xc0004010 ;  /* 0xc000401000077882 */ /* 0x000fe40000000000 */
[----:B-1----:R-:W-:Y:S01]  /*3a80*/  @P0 SHF.L.U32 R0, R2, 0x1f, RZ ;  /* 0x0000001f02000819 */ /* 0x002fe200000006ff */
[----:B------:R-:W-:Y:S05]  /*3a90*/  UISETP.NE.AND UP0, UPT, UR11, UR14, UPT ;  /* 0x0000000e0b00728c */ /* 0x000fea000bf05270 */
[----:B------:R2:W3:Y:S01]  /*3aa0*/  @P0 SYNCS.PHASECHK.TRANS64.TRYWAIT P2, [UR4], R0 ;  /* 0x00000000ff0005a7 */ /* 0x0004e20008041104 */
[----:B------:R-:W-:Y:S02]  /*3ab0*/  UIADD3 UR4, UPT, UPT, UR6, 0x20, URZ ;  /* 0x0000002006047890 */ /* 0x000fe4000fffe0ff */
[----:B------:R-:W-:Y:S03]  /*3ac0*/  ULEA UR6, UR5, UR17, 0x8 ;  /* 0x0000001105067291 */ /* 0x000fe6000f8e40ff */
[----:B------:R-:W-:Y:S06]  /*3ad0*/  UMOV UR5, UR10 ;  /* 0x0000000a00057c82 */ /* 0x000fec0008000000 */
[----:B------:R2:W-:Y:S01]  /*3ae0*/  UTCQMMA.2CTA gdesc[UR6], gdesc[UR8], tmem[UR15], tmem[UR22], idesc[UR23], UP2 ;  /* 0x00ff1608060075ea */ /* 0x0005e2000920030f */
[----:B------:R-:W-:Y:S01]  /*3af0*/  UPLOP3.LUT UP2, UPT, UPT, UPT, UPT, 0x80, 0x8 ;  /* 0x000000000008789c */ /* 0x000fe20003f4f070 */
[----:B------:R2:W-:Y:S01]  /*3b00*/  UTCBAR.2CTA.MULTICAST [UR4], URZ, UR16 ;  /* 0x000000ff040073e9 */ /* 0x0005e20008200810 */
[----:B------:R-:W-:Y:S09]  /*3b10*/  BRA.U UP0, `(.L_x_73) ;  /* 0xfffffffd008c7547 */ /* 0x000ff2000b83ffff */
.L_x_70:
[----:B--2---:R-:W-:Y:S01]  /*3b20*/  UIADD3 UR4, UPT, UPT, UR19, 0x90, URZ ;  /* 0x0000009013047890 */ /* 0x004fe2000fffe0ff */
[----:B------:R-:W-:-:S08]  /*3b30*/  UMOV UR11, UR14 ;  /* 0x0000000e000b7c82 */ /* 0x000fd00008000000 */
[----:B------:R2:W-:Y:S01]  /*3b40*/  UTCBAR.2CTA.MULTICAST [UR4], URZ, UR24 ;  /* 0x000000ff040073e9 */ /* 0x0005e20008200818 */
[----:B------:R-:W-:Y:S02]  /*3b50*/  NOP ;  /* 0x0000000000007918 */ /* 0x000fe40000000000 */
.L_x_68:
[----:B--2---:R-:W-:Y:S01]  /*3b60*/  UIADD3 UR4, UPT, UPT, UR20, 0x1, URZ ;  /* 0x0000000114047890 */ /* 0x004fe2000fffe0ff */
[----:B------:R-:W-:-:S03]  /*3b70*/  ISETP.NE.AND P0, PT, R8, 0x2, PT ;  /* 0x000000020800780c */ /* 0x000fc60003f05270 */
[----:B------:R-:W-:Y:S01]  /*3b80*/  UISETP.NE.AND UP0, UPT, UR4, 0x4, UPT ;  /* 0x000000040400788c */ /* 0x000fe2000bf05270 */
[----:B-1----:R-:W-:Y:S02]  /*3b90*/  SEL R0, RZ, 0x1, P0 ;  /* 0x00000001ff007807 */ /* 0x002fe40000000000 */
[----:B------:R-:W-:Y:S01]  /*3ba0*/  SEL R8, R8, RZ, P0 ;  /* 0x000000ff08087207 */ /* 0x000fe20000000000 */
[----:B------:R-:W-:Y:S01]  /*3bb0*/  USEL UR5, URZ, 0x1, UP0 ;  /* 0x00000001ff057887 */ /* 0x000fe20008000000 */
[----:B------:R-:W-:Y:S01]  /*3bc0*/  LOP3.LUT R3, R3, R0, RZ, 0x3c, !PT ;  /* 0x0000000003037212 */ /* 0x000fe200078e3cff */
[----:B------:R-:W-:-:S04]  /*3bd0*/  USEL UR20, UR4, URZ, UP0 ;  /* 0x000000ff04147287 */ /* 0x000fc80008000000 */
[----:B------:R-:W-:Y:S01]  /*3be0*/  LOP3.LUT R9, R9, UR5, RZ, 0x3c, !PT ;  /* 0x0000000509097c12 */ /* 0x000fe2000f8e3cff */
[----:B------:R-:W-:Y:S07]  /*3bf0*/  @P1 BRA `(.L_x_74) ;  /* 0xfffffff800c41947 */ /* 0x000fee000383ffff */
[----:B------:R-:W1:Y:S01]  /*3c00*/  S2UR UR8, SR_CgaCtaId ;  /* 0x00000000000879c3 */ /* 0x000e620000008800 */
[----:B------:R-:W-:Y:S01]  /*3c10*/  ELECT P0, URZ, PT ;  /* 0x0000000000ff782f */ /* 0x000fe20003800000 */
[----:B------:R-:W-:Y:S01]  /*3c20*/  HFMA2 R0, -RZ, RZ, 0, 5.9604644775390625e-08 ;  /* 0x00000001ff007431 */ /* 0x000fe200000001ff */
[----:B------:R-:W-:-:S05]  /*3c30*/  UMOV UR4, 0x40 ;  /* 0x0000004000047882 */ /* 0x000fca0000000000 */
[----:B------:R-:W-:Y:S01]  /*3c40*/  UVIRTCOUNT.DEALLOC.SMPOOL 0x80 ;  /* 0x000000800000784c */ /* 0x000fe20000000000 */
[----:B------:R-:W-:Y:S02]  /*3c50*/  UISETP.NE.AND UP1, UPT, UR29, URZ, UPT ;  /* 0x000000ff1d00728c */ /* 0x000fe4000bf25270 */
[----:B-1----:R-:W-:-:S09]  /*3c60*/  ULEA UR8, UR8, UR4, 0x18 ;  /* 0x0000000408087291 */ /* 0x002fd2000f8ec0ff */
[----:B------:R1:W-:Y:S01]  /*3c70*/  @P0 STS.U8 [UR8+0x1c], R0 ;  /* 0x00001c00ff000988 */ /* 0x0003e20008000008 */
[----:B------:R-:W-:Y:S05]  /*3c80*/  BRA.U UP1, `(.L_x_75) ;  /* 0x0000000101a07547 */ /* 0x000fea000b800000 */
[----:B------:R-:W-:Y:S01]  /*3c90*/  UIADD3 UR7, UPT, UPT, UR13, 0xb0, URZ ;  /* 0x000000b00d077890 */ /* 0x000fe2000fffe0ff */
[----:B------:R-:W-:-:S03]  /*3ca0*/  SHF.L.U32 R3, R9, 0x1f, RZ ;  /* 0x0000001f09037819 */ /* 0x000fc600000006ff */
[----:B------:R-:W-:-:S09]  /*3cb0*/  ULEA UR4, UR20, UR7, 0x3 ;  /* 0x0000000714047291 */ /* 0x000fd2000f8e18ff */
[----:B------:R-:W2:Y:S02]  /*3cc0*/  SYNCS.PHASECHK.TRANS64.TRYWAIT P0, [UR4], R3 ;  /* 0x00000003ff0075a7 */ /* 0x000ea40008001104 */
[----:B--2---:R-:W-:Y:S05]  /*3cd0*/  @!P0 BRA `(.L_x_76) ;  /* 0x0000005400a08947 */ /* 0x004fea0003800000 */
.L_x_147:
        /* <DEDUP_REMOVED lines=9> */
.L_x_149:
        /* <DEDUP_REMOVED lines=9> */
.L_x_151:
[----:B------:R-:W-:-:S04]  /*3e00*/  UIADD3 UR4, UPT, UPT, UR4, 0x1, URZ ;  /* 0x0000000104047890 */ /* 0x000fc8000fffe0ff */
[----:B------:R-:W-:-:S04]  /*3e10*/  UISETP.NE.AND UP0, UPT, UR4, 0x4, UPT ;  /* 0x000000040400788c */ /* 0x000fc8000bf05270 */
[----:B------:R-:W-:Y:S02]  /*3e20*/  USEL UR5, URZ, 0x1, UP0 ;  /* 0x00000001ff057887 */ /* 0x000fe40008000000 */
[----:B------:R-:W-:-:S04]  /*3e30*/  USEL UR4, UR4, URZ, UP0 ;  /* 0x000000ff04047287 */ /* 0x000fc80008000000 */
[----:B------:R-:W-:Y:S01]  /*3e40*/  ULEA UR4, UR4, UR7, 0x3 ;  /* 0x0000000704047291 */ /* 0x000fe2000f8e18ff */
[----:B-1----:R-:W-:-:S04]  /*3e50*/  LOP3.LUT R3, R2, UR5, RZ, 0x3c, !PT ;  /* 0x0000000502037c12 */ /* 0x002fc8000f8e3cff */
[----:B------:R-:W-:Y:S01]  /*3e60*/  SHF.L.U32 R3, R3, 0x1f, RZ ;  /* 0x0000001f03037819 */ /* 0x000fe200000006ff */
[----:B------:R-:W-:-:S04]  /*3e70*/  IMAD.U32 R0, RZ, RZ, UR4 ;  /* 0x00000004ff007e24 */ /* 0x000fc8000f8e00ff */
[----:B------:R1:W2:Y:S03]  /*3e80*/  SYNCS.PHASECHK.TRANS64.TRYWAIT P0, [R0+URZ], R3 ;  /* 0x00000003000075a7 */ /* 0x0002a600080011ff */
[----:B--2---:R-:W-:Y:S05]  /*3e90*/  @!P0 NANOSLEEP.SYNCS 0x989680 ;  /* 0x009896800000895d */ /* 0x004fea0003900000 */
[----:B------:R-:W2:Y:S02]  /*3ea0*/  @!P0 SYNCS.PHASECHK.TRANS64 P0, [R0+URZ], R3 ;  /* 0x00000003000085a7 */ /* 0x000ea400080010ff */
[----:B--2---:R-:W-:Y:S05]  /*3eb0*/  @P0 BRA `(.L_x_79) ;  /* 0x0000000000200947 */ /* 0x004fea0003800000 */
.L_x_80:
[----:B--2---:R2:W4:Y:S02]  /*3ec0*/  SYNCS.PHASECHK.TRANS64.TRYWAIT P0, [R0+URZ], R3 ;  /* 0x00000003000075a7 */ /* 0x00452400080011ff */
[----:B----4-:R-:W-:Y:S05]  /*3ed0*/  @!P0 NANOSLEEP.SYNCS 0x989680 ;  /* 0x009896800000895d */ /* 0x010fea0003900000 */
[----:B------:R-:W4:Y:S02]  /*3ee0*/  @!P0 SYNCS.PHASECHK.TRANS64 P0, [R0+URZ], R3 ;  /* 0x00000003000085a7 */ /* 0x000f2400080010ff */
[----:B----4-:R-:W-:Y:S05]  /*3ef0*/  @!P0 BRA `(.L_x_80) ;  /* 0xfffffffc00f08947 */ /* 0x010fea000383ffff */
[----:B------:R-:W-:Y:S05]  /*3f00*/  BRA `(.L_x_79) ;  /* 0x00000000000c7947 */ /* 0x000fea0003800000 */
.L_x_75:
[----:B------:R-:W-:-:S04]  /*3f10*/  UIADD3 UR4, UPT, UPT, UR13, 0xf0, URZ ;  /* 0x000000f00d047890 */ /* 0x000fc8000fffe0ff */
[----:B------:R-:W-:-:S09]  /*3f20*/  UPRMT UR4, UR30, 0x654, UR4 ;  /* 0x000006541e047896 */ /* 0x000fd20008000004 */
[----:B------:R-:W-:Y:S03]  /*3f30*/  SYNCS.ARRIVE.TRANS64.RED.A1T0 RZ, [UR4], RZ ;  /* 0x000000ffffff79a7 */ /* 0x000fe60008100404 */
.L_x_79:
[----:B-12---:R-:W-:Y:S01]  /*3f40*/  SHF.L.U32 R3, RZ, 0x1f, RZ ;  /* 0x0000001fff037819 */ /* 0x006fe200000006ff */
[----:B------:R-:W-:Y:S01]  /*3f50*/  UIADD3 UR4, UPT, UPT, UR13, 0xf0, URZ ;  /* 0x000000f00d047890 */ /* 0x000fe2000fffe0ff */
[----:B------:R-:W-:Y:S02]  /*3f60*/  PLOP3.LUT P0, PT, PT, PT, UP1, 0x80, 0x8 ;  /* 0x000000000008781c */ /* 0x000fe40003f0f018 */
[----:B------:R-:W1:Y:S02]  /*3f70*/  SYNCS.PHASECHK.TRANS64.TRYWAIT P1, [UR13+0xf0], R3 ;  /* 0x0000f003ff0075a7 */ /* 0x000e64000802110d */
[----:B-1----:R-:W-:Y:S09]  /*3f80*/  @!P1 BRA `(.L_x_81) ;  /* 0x00000054003c9947 */ /* 0x002ff20003800000 */
.L_x_153:
[----:B------:R-:W-:Y:S01]  /*3f90*/  @!UP1 UPRMT UR4, UR30, 0x654, UR4 ;  /* 0x000006541e049896 */ /* 0x000fe20008000004 */
[----:B------:R-:W-:Y:S01]  /*3fa0*/  UMOV UR5, 0xffff ;  /* 0x0000ffff00057882 */ /* 0x000fe20000000000 */
[----:B------:R-:W-:-:S07]  /*3fb0*/  UMOV UR6, 0x1 ;  /* 0x0000000100067882 */ /* 0x000fce0000000000 */
[----:B------:R-:W-:Y:S01]  /*3fc0*/  @!P0 SYNCS.ARRIVE.TRANS64.RED.A1T0 RZ, [UR4], RZ ;  /* 0x000000ffffff89a7 */ /* 0x000fe20008100404 */
[----:B------:R-:W-:Y:S01]  /*3fd0*/  NOP ;  /* 0x0000000000007918 */ /* 0x000fe20000000000 */
[----:B-1----:R-:W1:Y:S01]  /*3fe0*/  LDS R0, [UR8+0x14] ;  /* 0x00001408ff007984 */ /* 0x002e620008000800 */
[----:B------:R-:W-:-:S04]  /*3ff0*/  ULOP3.LUT UR4, UR26, 0xffff, URZ, 0xc0, !UPT ;  /* 0x0000ffff1a047892 */ /* 0x000fc8000f8ec0ff */
[----:B------:R-:W-:-:S04]  /*4000*/  USHF.R.U32.HI UR4, URZ, 0x5, UR4 ;  /* 0x00000005ff047899 */ /* 0x000fc80008011604 */
[----:B------:R-:W-:Y:S02]  /*4010*/  USHF.L.U32 UR5, UR5, UR4, URZ ;  /* 0x0000000405057299 */ /* 0x000fe400080006ff */
[----:B------:R-:W-:-:S04]  /*4020*/  USHF.L.U32 UR4, UR6, UR4, URZ ;  /* 0x0000000406047299 */ /* 0x000fc800080006ff */
[----:B-1----:R-:W-:-:S04]  /*4030*/  LOP3.LUT R0, R0, UR5, RZ, 0xc0, !PT ;  /* 0x0000000500007c12 */ /* 0x002fc8000f8ec0ff */
[----:B------:R-:W-:-:S13]  /*4040*/  ISETP.NE.AND P0, PT, R0, UR5, PT ;  /* 0x0000000500007c0c */ /* 0x000fda000bf05270 */
[----:B------:R-:W-:Y:S05]  /*4050*/  @P0 BRA `(.L_x_82) ;  /* 0x0000000000580947 */ /* 0x000fea0003800000 */
[----:B------:R-:W1:Y:S02]  /*4060*/  LDS R0, [UR8+0x18] ;  /* 0x00001808ff007984 */ /* 0x000e640008000800 */
[----:B-1----:R-:W-:-:S04]  /*4070*/  LOP3.LUT R0, R0, UR4, RZ, 0xc0, !PT ;  /* 0x0000000400007c12 */ /* 0x002fc8000f8ec0ff */
[----:B------:R-:W-:-:S13]  /*4080*/  ISETP.NE.AND P0, PT, R0, UR4, PT ;  /* 0x0000000400007c0c */ /* 0x000fda000bf05270 */
[----:B------:R-:W-:Y:S05]  /*4090*/  @P0 BRA `(.L_x_83) ;  /* 0x00000000003c0947 */ /* 0x000fea0003800000 */
[----:B------:R-:W1:Y:S01]  /*40a0*/  S2R R2, SR_LANEID ;  /* 0x0000000000027919 */ /* 0x000e620000000000 */
[----:B------:R-:W-:Y:S01]  /*40b0*/  ULOP3.LUT UR5, URZ, UR5, URZ, 0x33, !UPT ;  /* 0x00000005ff057292 */ /* 0x000fe2000f8e33ff */
[----:B------:R-:W-:Y:S01]  /*40c0*/  LOP3.LUT R4, RZ, UR4, RZ, 0x33, !PT ;  /* 0x00000004ff047c12 */ /* 0x000fe2000f8e33ff */
[----:B------:R-:W-:Y:S02]  /*40d0*/  VOTEU.ANY UR4, UPT, PT ;  /* 0x0000000000047886 */ /* 0x000fe400038e0100 */
[----:B------:R-:W-:Y:S01]  /*40e0*/  UFLO.U32 UR4, UR4 ;  /* 0x00000004000472bd */ /* 0x000fe200080e0000 */
[----:B------:R-:W2:Y:S01]  /*40f0*/  REDUX UR6, R4 ;  /* 0x00000000040673c4 */ /* 0x000ea20000000000 */
[----:B------:R-:W-:-:S06]  /*4100*/  IMAD.U32 R0, RZ, RZ, UR5 ;  /* 0x00000005ff007e24 */ /* 0x000fcc000f8e00ff */
[----:B------:R4:W-:Y:S01]  /*4110*/  UTCATOMSWS.AND URZ, UR5 ;  /* 0x0000000500ff79e3 */ /* 0x0009e20008000000 */
[----:B------:R-:W3:Y:S01]  /*4120*/  REDUX UR7, R0 ;  /* 0x00000000000773c4 */ /* 0x000ee20000000000 */
[----:B-1----:R-:W-:Y:S01]  /*4130*/  ISETP.EQ.U32.AND P0, PT, R2, UR4, PT ;  /* 0x0000000402007c0c */ /* 0x002fe2000bf02070 */
[----:B--2---:R-:W-:Y:S01]  /*4140*/  IMAD.U32 R2, RZ, RZ, UR6 ;  /* 0x00000006ff027e24 */ /* 0x004fe2000f8e00ff */
[----:B---3--:R-:W-:-:S11]  /*4150*/  MOV R3, UR7 ;  /* 0x0000000700037c02 */ /* 0x008fd60008000f00 */
[----:B------:R4:W-:Y:S04]  /*4160*/  @P0 ATOMS.AND RZ, [UR8+0x14], R3 ;  /* 0x00001403ffff098c */ /* 0x0009e8000a800008 */
[----:B------:R4:W-:Y:S01]  /*4170*/  @P0 ATOMS.AND RZ, [UR8+0x18], R2 ;  /* 0x00001802ffff098c */ /* 0x0009e2000a800008 */
[----:B------:R-:W-:Y:S05]  /*4180*/  BRA `(.L_x_84) ;  /* 0x0000000000147947 */ /* 0x000fea0003800000 */
.L_x_83:
[----:B------:R-:W-:Y:S02]  /*4190*/  MOV R2, 0x41b0 ;  /* 0x000041b000027802 */ /* 0x000fe40000000f00 */
[----:B---3-5:R-:W-:Y:S05]  /*41a0*/  CALL.REL.NOINC `($__internal_0_$__cuda_sm10x_tcgen05_guardrail_trap_col_being_dealloced_not_returned_by_alloc) ;  /* 0x0000005400907944 */ /* 0x028fea0003c00000 */
[----:B------:R-:W-:Y:S05]  /*41b0*/  BRA `(.L_x_84) ;  /* 0x0000000000087947 */ /* 0x000fea0003800000 */
.L_x_82:
[----:B------:R-:W-:Y:S02]  /*41c0*/  MOV R2, 0x41e0 ;  /* 0x000041e000027802 */ /* 0x000fe40000000f00 */
[----:B---3-5:R-:W-:Y:S05]  /*41d0*/  CALL.REL.NOINC `($__internal_2_$__cuda_sm10x_tcgen05_guardrail_trap_unallocated_columns_being_dealloced) ;  /* 0x00000054009c7944 */ /* 0x028fea0003c00000 */
.L_x_84:
[----:B------:R-:W-:Y:S01]  /*41e0*/  NOP ;  /* 0x0000000000007918 */ /* 0x000fe20000000000 */
[----:B----4-:R-:W-:Y:S05]  /*41f0*/  EXIT ;  /* 0x000000000000794d */ /* 0x010fea0003800000 */
.L_x_55:
[----:B------:R-:W-:-:S09]  /*4200*/  UISETP.NE.OR UP0, UPT, UR13, 0x3, !UP3 ;  /* 0x000000030d00788c */ /* 0x000fd2000df05670 */
[----:B------:R-:W-:Y:S05]  /*4210*/  BRA.U UP0, `(.L_x_85) ;  /* 0x0000000d007c7547 */ /* 0x000fea000b800000 */
[----:B------:R-:W1:Y:S01]  /*4220*/  LDCU UR32, c[0x0][0x370] ;  /* 0x00006e00ff2077ac */ /* 0x000e620008000800 */
[----:B------:R-:W2:Y:S01]  /*4230*/  LDC.64 R16, c[0x0][0x348] ;  /* 0x0000d200ff107b82 */ /* 0x000ea20000000a00 */
[----:B------:R-:W-:Y:S02]  /*4240*/  HFMA2 R13, -RZ, RZ, 0, 0 ;  /* 0x00000000ff0d7431 */ /* 0x000fe400000001ff */
[----:B------:R-:W-:Y:S01]  /*4250*/  IMAD.MOV.U32 R15, RZ, RZ, 0x1 ;  /* 0x00000001ff0f7424 */ /* 0x000fe200078e00ff */
[----:B------:R-:W1:Y:S01]  /*4260*/  LDCU.128 UR28, c[0x0][0xb10] ;  /* 0x00016200ff1c77ac */ /* 0x000e620008000c00 */
[----:B------:R-:W-:Y:S01]  /*4270*/  IMAD.MOV.U32 R14, RZ, RZ, RZ ;  /* 0x000000ffff0e7224 */ /* 0x000fe200078e00ff */
[----:B------:R-:W-:Y:S01]  /*4280*/  MOV R7, 0x2000 ;  /* 0x0000200000077802 */ /* 0x000fe20000000f00 */
[----:B------:R-:W3:Y:S01]  /*4290*/  LDCU UR27, c[0x0][0x374] ;  /* 0x00006e80ff1b77ac */ /* 0x000ee20008000800 */
[----:B------:R-:W4:Y:S01]  /*42a0*/  LDC.64 R2, c[0x0][0x888] ;  /* 0x00022200ff027b82 */ /* 0x000f220000000a00 */
[----:B------:R-:W3:Y:S01]  /*42b0*/  LDCU UR15, c[0x0][0xb0c] ;  /* 0x00016180ff0f77ac */ /* 0x000ee20008000800 */
[----:B------:R-:W2:Y:S06]  /*42c0*/  LDCU UR38, c[0x0][0xb20] ;  /* 0x00016400ff2677ac */ /* 0x000eac0008000800 */
[----:B------:R-:W4:Y:S01]  /*42d0*/  LDC.64 R4, c[0x0][0x890] ;  /* 0x00022400ff047b82 */ /* 0x000f220000000a00 */
[----:B------:R-:W2:Y:S01]  /*42e0*/  LDCU UR4, c[0x0][0xb30] ;  /* 0x00016600ff0477ac */ /* 0x000ea20008000800 */
[----:B------:R-:W-:Y:S01]  /*42f0*/  UMOV UR21, 0x400 ;  /* 0x0000040000157882 */ /* 0x000fe20000000000 */
[----:B-1----:R-:W-:-:S02]  /*4300*/  UIMAD.WIDE.U32 UR6, UR32, UR28, URZ ;  /* 0x0000001c200672a5 */ /* 0x002fc4000f8e00ff */
[----:B---3--:R-:W-:Y:S02]  /*4310*/  UIMAD.WIDE.U32 UR8, UR27, UR31, URZ ;  /* 0x0000001f1b0872a5 */ /* 0x008fe4000f8e00ff */
[----:B------:R-:W-:Y:S02]  /*4320*/  ULEA UR21, UR48, UR21, 0x18 ;  /* 0x0000001530157291 */ /* 0x000fe4000f8ec0ff */
[----:B------:R-:W-:Y:S02]  /*4330*/  UPLOP3.LUT UP3, UPT, UPT, UPT, UPT, 0x40, 0x4 ;  /* 0x000000000004789c */ /* 0x000fe40003f6e870 */
[----:B------:R-:W-:Y:S02]  /*4340*/  UIADD3 UR33, UPT, UPT, UR21, 0x48, URZ ;  /* 0x0000004815217890 */ /* 0x000fe4000fffe0ff */
[----:B------:R-:W-:Y:S01]  /*4350*/  UIADD3 UR17, UPT, UPT, UR21, 0x40, URZ ;  /* 0x0000004015117890 */ /* 0x000fe2000fffe0ff */
[----:B------:R-:W-:Y:S01]  /*4360*/  UMOV UR6, UR7 ;  /* 0x0000000700067c82 */ /* 0x000fe20008000000 */
[----:B------:R-:W-:Y:S01]  /*4370*/  UMOV UR35, UR9 ;  /* 0x0000000900237c82 */ /* 0x000fe20008000000 */
[----:B------:R-:W-:-:S02]  /*4380*/  UISETP.GE.AND UP0, UPT, UR42, 0x1, UPT ;  /* 0x000000012a00788c */ /* 0x000fc4000bf06270 */
[----:B------:R-:W-:Y:S01]  /*4390*/  UISETP.NE.AND UP4, UPT, UR42, 0x1, UPT ;  /* 0x000000012a00788c */ /* 0x000fe2000bf85270 */
[----:B------:R-:W1:Y:S01]  /*43a0*/  LDCU.64 UR22, c[0x0][0xb28] ;  /* 0x00016500ff1677ac */ /* 0x000e620008000a00 */
[----:B------:R-:W-:Y:S02]  /*43b0*/  UISETP.NE.AND UP6, UPT, UR15, 0x1, UPT ;  /* 0x000000010f00788c */ /* 0x000fe4000bfc5270 */
[----:B------:R-:W-:Y:S02]  /*43c0*/  UISETP.NE.AND UP5, UPT, UR30, 0x1, UPT ;  /* 0x000000011e00788c */ /* 0x000fe4000bfa5270 */
[----:B------:R-:W-:Y:S02]  /*43d0*/  UPRMT UR33, UR48, 0x654, UR33 ;  /* 0x0000065430217896 */ /* 0x000fe40008000021 */
[----:B------:R-:W-:Y:S02]  /*43e0*/  USHF.R.U32.HI UR37, URZ, UR29, UR6 ;  /* 0x0000001dff257299 */ /* 0x000fe40008011606 */
[----:B------:R-:W-:-:S02]  /*43f0*/  UPRMT UR34, UR48, 0x654, UR17 ;  /* 0x0000065430227896 */ /* 0x000fc40008000011 */
[----:B--2---:R-:W-:Y:S02]  /*4400*/  USHF.R.U32.HI UR35, URZ, UR38, UR35 ;  /* 0x00000026ff237299 */ /* 0x004fe40008011623 */
[----:B------:R-:W-:-:S11]  /*4410*/  UISETP.NE.AND UP2, UPT, UR4, 0x1, UPT ;  /* 0x000000010400788c */ /* 0x000fd6000bf45270 */
.L_x_94:
[C---:B------:R-:W-:Y:S02]  /*4420*/  LEA R12, R14.reuse, UR21, 0x3 ;  /* 0x000000150e0c7c11 */ /* 0x040fe4000f8e18ff */
[----:B------:R-:W-:Y:S02]  /*4430*/  SHF.L.U32 R9, R13, 0x1f, RZ ;  /* 0x0000001f0d097819 */ /* 0x000fe400000006ff */
[----:B------:R-:W-:Y:S02]  /*4440*/  LEA R10, R14, UR21, 0x4 ;  /* 0x000000150e0a7c11 */ /* 0x000fe4000f8e20ff */
[----:B--2---:R-:W2:Y:S02]  /*4450*/  SYNCS.PHASECHK.TRANS64.TRYWAIT P0, [R12+URZ+0x70], R9 ;  /* 0x000070090c0075a7 */ /* 0x004ea400080011ff */
[----:B--2---:R-:W-:Y:S05]  /*4460*/  @!P0 BRA `(.L_x_86) ;  /* 0x00000050001c8947 */ /* 0x004fea0003800000 */
.L_x_154:
[----:B--2---:R-:W2:Y:S01]  /*4470*/  LDS.128 R8, [R10+0x100] ;  /* 0x000100000a087984 */ /* 0x004ea20000000c00 */
[----:B------:R-:W-:Y:S01]  /*4480*/  UISETP.GE.AND UP0, UPT, UR42, 0x1, UPT ;  /* 0x000000012a00788c */ /* 0x000fe2000bf06270 */
[----:B------:R-:W-:Y:S01]  /*4490*/  @!PT LDS RZ, [RZ] ;  /* 0x00000000fffff984 */ /* 0x000fe20000000800 */
[----:B------:R-:W-:Y:S01]  /*44a0*/  @!PT LDS RZ, [RZ] ;  /* 0x00000000fffff984 */ /* 0x000fe20000000800 */
[----:B------:R-:W-:Y:S01]  /*44b0*/  @!PT LDS RZ, [RZ] ;  /* 0x00000000fffff984 */ /* 0x000fe20000000800 */
[----:B------:R-:W-:Y:S01]  /*44c0*/  @!PT LDS RZ, [RZ] ;  /* 0x00000000fffff984 */ /* 0x000fe20000000800 */
[----:B------:R3:W-:Y:S06]  /*44d0*/  MEMBAR.ALL.CTA ;  /* 0x0000000000007992 */ /* 0x0007ec0000008000 */
[----:B---3--:R-:W3:Y:S01]  /*44e0*/  FENCE.VIEW.ASYNC.S ;  /* 0x00000000000073c6 */ /* 0x008ee20000000000 */
[----:B--2---:R-:W-:Y:S11]  /*44f0*/  LOP3.LUT P0, RZ, R10, 0x1, RZ, 0xc0, !PT ;  /* 0x000000010aff7812 */ /* 0x004ff6000780c0ff */
[----:B------:R-:W-:Y:S02]  /*4500*/  @!UPT UIADD3 URZ, UPT, UPT, URZ, URZ, URZ ;  /* 0x000000fffffff290 */ /* 0x000fe4000fffe0ff */
[----:B---3--:R-:W-:Y:S01]  /*4510*/  VOTEU.ANY UP1, P0 ;  /* 0x0000000000ff7886 */ /* 0x008fe20000020100 */
[----:B------:R-:W-:Y:S11]  /*4520*/  PLOP3.LUT P0, PT, PT, PT, UP1, 0x80, 0x8 ;  /* 0x000000000008781c */ /* 0x000ff60003f0f018 */
[----:B------:R-:W-:Y:S02]  /*4530*/  @!UPT UIADD3 URZ, UPT, UPT, URZ, URZ, URZ ;  /* 0x000000fffffff290 */ /* 0x000fe4000fffe0ff */
[----:B------:R-:W-:Y:S02]  /*4540*/  @P0 SHF.R.U32.HI R0, RZ, 0x10, R9 ;  /* 0x00000010ff000819 */ /* 0x000fe40000011609 */
[----:B------:R-:W-:Y:S02]  /*4550*/  @P0 MOV R6, R8 ;  /* 0x0000000800060202 */ /* 0x000fe40000000f00 */
[----:B------:R-:W-:Y:S01]  /*4560*/  @P0 R2UR UR4, R0 ;  /* 0x00000000000402ca */ /* 0x000fe200000e0000 */
[----:B------:R-:W-:Y:S01]  /*4570*/  VIADD R0, R12, 0x80 ;  /* 0x000000800c007836 */ /* 0x000fe20000000000 */
[----:B------:R-:W-:Y:S02]  /*4580*/  @P0 LOP3.LUT R8, R9, 0xffff, RZ, 0xc0, !PT ;  /* 0x0000ffff09080812 */ /* 0x000fe400078ec0ff */
[----:B------:R-:W-:Y:S02]  /*4590*/  @P0 R2UR UR6, R6 ;  /* 0x00000000060602ca */ /* 0x000fe400000e0000 */
[----:B------:R-:W-:Y:S02]  /*45a0*/  PRMT R0, RZ, 0x654, R0 ;  /* 0x00000654ff007816 */ /* 0x000fe40000000000 */
[----:B------:R-:W-:Y:S02]  /*45b0*/  @P0 R2UR UR5, R8 ;  /* 0x00000000080502ca */ /* 0x000fe400000e0000 */
[----:B------:R2:W-:Y:S03]  /*45c0*/  SYNCS.ARRIVE.TRANS64.RED.A1T0 RZ, [R0+URZ], RZ ;  /* 0x000000ff00ff79a7 */ /* 0x0005e600081004ff */
[----:B------:R-:W-:Y:S04]  /*45d0*/  @UP1 UMOV UR26, UR4 ;  /* 0x00000004001a1c82 */ /* 0x000fe80008000000 */
[----:B------:R-:W-:Y:S04]  /*45e0*/  @UP1 UMOV UR14, UR6 ;  /* 0x00000006000e1c82 */ /* 0x000fe80008000000 */
[----:B------:R-:W-:Y:S01]  /*45f0*/  @UP1 UMOV UR13, UR5 ;  /* 0x00000005000d1c82 */ /* 0x000fe20008000000 */
[----:B------:R-:W-:Y:S05]  /*4600*/  BRA.U !UP0, `(.L_x_87) ;  /* 0x0000000108a47547 */ /* 0x000fea000b800000 */
[----:B------:R-:W-:Y:S02]  /*4610*/  UIMAD.WIDE.U32 UR8, UR13, UR31, URZ ;  /* 0x0000001f0d0872a5 */ /* 0x000fe4000f8e00ff */
[----:B------:R-:W-:Y:S02]  /*4620*/  UIMAD.WIDE.U32 UR10, UR14, UR28, URZ ;  /* 0x0000001c0e0a72a5 */ /* 0x000fe4000f8e00ff */
[----:B------:R-:W-:Y:S02]  /*4630*/  USEL UR4, UR27, UR35, !UP5 ;  /* 0x000000231b047287 */ /* 0x000fe4000e800000 */
[----:B------:R-:W-:Y:S02]  /*4640*/  USEL UR7, UR32, UR37, !UP6 ;  /* 0x0000002520077287 */ /* 0x000fe4000f000000 */
[----:B-1----:R-:W-:Y:S02]  /*4650*/  UIMAD.WIDE.U32 UR18, UR4, UR22, URZ ;  /* 0x00000016041272a5 */ /* 0x002fe4000f8e00ff */
[----:B------:R-:W-:Y:S01]  /*4660*/  UIMAD.WIDE.U32 UR24, UR7, UR22, URZ ;  /* 0x00000016071872a5 */ /* 0x000fe2000f8e00ff */
[----:B------:R-:W-:Y:S02]  /*4670*/  UMOV UR5, UR9 ;  /* 0x0000000900057c82 */ /* 0x000fe40008000000 */
[----:B------:R-:W-:Y:S03]  /*4680*/  USHF.R.U32.HI UR6, URZ, UR38, UR5 ;  /* 0x00000026ff067299 */ /* 0x000fe60008011605 */
[----:B------:R-:W-:Y:S01]  /*4690*/  UMOV UR5, UR11 ;  /* 0x0000000b00057c82 */ /* 0x000fe20008000000 */
[----:B------:R-:W-:Y:S02]  /*46a0*/  USEL UR6, UR13, UR6, !UP5 ;  /* 0x000000060d067287 */ /* 0x000fe4000e800000 */
[----:B------:R-:W-:Y:S02]  /*46b0*/  USHF.R.U32.HI UR8, URZ, UR29, UR5 ;  /* 0x0000001dff087299 */ /* 0x000fe40008011605 */
[----:B------:R-:W-:Y:S01]  /*46c0*/  UIMAD.WIDE.U32 UR10, UR6, UR22, URZ ;  /* 0x00000016060a72a5 */ /* 0x000fe2000f8e00ff */
[----:B------:R-:W-:Y:S02]  /*46d0*/  UMOV UR5, UR19 ;  /* 0x0000001300057c82 */ /* 0x000fe40008000000 */
[----:B------:R-:W-:Y:S03]  /*46e0*/  @UP4 USHF.R.U32.HI UR4, URZ, UR23, UR5 ;  /* 0x00000017ff044299 */ /* 0x000fe60008011605 */
[----:B------:R-:W-:Y:S01]  /*46f0*/  UMOV UR5, UR25 ;  /* 0x0000001900057c82 */ /* 0x000fe20008000000 */
[----:B------:R-:W-:Y:S02]  /*4700*/  UIMAD UR4, UR42, UR4, URZ ;  /* 0x000000042a0472a4 */ /* 0x000fe4000f8e02ff */
[----:B------:R-:W-:Y:S02]  /*4710*/  @UP4 USHF.R.U32.HI UR7, URZ, UR23, UR5 ;  /* 0x00000017ff074299 */ /* 0x000fe40008011605 */
[----:B------:R-:W-:Y:S02]  /*4720*/  USEL UR5, UR14, UR8, !UP6 ;  /* 0x000000080e057287 */ /* 0x000fe4000f000000 */
[----:B------:R-:W-:Y:S02]  /*4730*/  UIMAD UR8, UR42, UR7, URZ ;  /* 0x000000072a0872a4 */ /* 0x000fe4000f8e02ff */
[----:B------:R-:W-:Y:S03]  /*4740*/  UISETP.GE.AND UP0, UPT, UR6, UR4, UPT ;  /* 0x000000040600728c */ /* 0x000fe6000bf06270 */
[----:B------:R-:W-:Y:S01]  /*4750*/  UMOV UR4, UR11 ;  /* 0x0000000b00047c82 */ /* 0x000fe20008000000 */
[----:B------:R-:W-:Y:S02]  /*4760*/  UISETP.GE.OR UP0, UPT, UR5, UR8, UP0 ;  /* 0x000000080500728c */ /* 0x000fe40008706670 */
[----:B------:R-:W-:Y:S02]  /*4770*/  USHF.R.U32.HI UR4, URZ, UR23, UR4 ;  /* 0x00000017ff047299 */ /* 0x000fe40008011604 */
[----:B------:R-:W-:Y:S02]  /*4780*/  UIMAD.WIDE.U32 UR8, UR5, UR22, URZ ;  /* 0x00000016050872a5 */ /* 0x000fe4000f8e00ff */
[----:B------:R-:W-:Y:S04]  /*4790*/  USEL UR10, UR6, UR4, !UP4 ;  /* 0x00000004060a7287 */ /* 0x000fe8000e000000 */
[----:B------:R-:W-:Y:S01]  /*47a0*/  UIADD3 UR11, UPT, UPT, -UR10, URZ, URZ ;  /* 0x000000ff0a0b7290 */ /* 0x000fe2000fffe1ff */
[----:B------:R-:W-:Y:S02]  /*47b0*/  @!UP0 UMOV UR4, UR9 ;  /* 0x0000000900048c82 */ /* 0x000fe40008000000 */
[----:B------:R-:W-:Y:S02]  /*47c0*/  @!UP0 USHF.R.U32.HI UR4, URZ, UR23, UR4 ;  /* 0x00000017ff048299 */ /* 0x000fe40008011604 */
[----:B------:R-:W-:Y:S02]  /*47d0*/  UIMAD UR8, UR42, UR11, UR6 ;  /* 0x0000000b2a0872a4 */ /* 0x000fe4000f8e0206 */
[----:B------:R-:W-:Y:S04]  /*47e0*/  @!UP0 USEL UR4, UR5, UR4, !UP4 ;  /* 0x0000000405048287 */ /* 0x000fe8000e000000 */
[----:B------:R-:W-:Y:S02]  /*47f0*/  @!UP0 UIMAD UR8, UR7, UR8, UR4 ;  /* 0x00000008070882a4 */ /* 0x000fe4000f8e0204 */
[----:B------:R-:W-:Y:S02]  /*4800*/  @!UP0 UIADD3 UR9, UPT, UPT, UR10, -UR4, URZ ;  /* 0x800000040a098290 */ /* 0x000fe4000fffe0ff */
[----:B------:R-:W-:Y:S02]  /*4810*/  UIADD3 UR4, UPT, UPT, -UR5, URZ, URZ ;  /* 0x000000ff05047290 */ /* 0x000fe4000fffe1ff */
[----:B------:R-:W-:Y:S02]  /*4820*/  UIADD3 UR7, UPT, UPT, -UR6, URZ, URZ ;  /* 0x000000ff06077290 */ /* 0x000fe4000fffe1ff */
[----:B------:R-:W-:Y:S02]  /*4830*/  @!UP0 UIMAD UR6, UR9, UR42, UR5 ;  /* 0x0000002a090682a4 */ /* 0x000fe4000f8e0205 */
[----:B------:R-:W-:Y:S02]  /*4840*/  UIMAD UR14, UR15, UR4, UR14 ;  /* 0x000000040f0e72a4 */ /* 0x000fe4000f8e020e */
[----:B------:R-:W-:Y:S01]  /*4850*/  UIMAD UR13, UR30, UR7, UR13 ;  /* 0x000000071e0d72a4 */ /* 0x000fe2000f8e020d */
[----:B------:R-:W-:Y:S02]  /*4860*/  @!UP0 UMOV UR5, UR8 ;  /* 0x0000000800058c82 */ /* 0x000fe40008000000 */
[----:B------:R-:W-:Y:S02]  /*4870*/  UIMAD UR14, UR5, UR15, UR14 ;  /* 0x0000000f050e72a4 */ /* 0x000fe4000f8e020e */
[----:B------:R-:W-:Y:S11]  /*4880*/  UIMAD UR13, UR6, UR30, UR13 ;  /* 0x0000001e060d72a4 */ /* 0x000ff6000f8e020d */
[----:B------:R-:W-:Y:S01]  /*4890*/  @!UPT UIADD3 URZ, UPT, UPT, URZ, URZ, URZ ;  /* 0x000000fffffff290 */ /* 0x000fe2000fffe0ff */
.L_x_87:
[----:B------:R-:W3:Y:S01]  /*48a0*/  @!UP2 LDCU.128 UR8, c[0x0][0xb10] ;  /* 0x00016200ff08a7ac */ /* 0x000ee20008000c00 */
[C---:B----4-:R-:W-:Y:S02]  /*48b0*/  ISETP.NE.U32.AND P1, PT, R4.reuse, RZ, PT ;  /* 0x000000ff0400720c */ /* 0x050fe40003f25070 */
[----:B------:R-:W-:Y:S02]  /*48c0*/  ISETP.NE.U32.AND P0, PT, R4, RZ, PT ;  /* 0x000000ff0400720c */ /* 0x000fe40003f05070 */
[C---:B------:R-:W-:Y:S02]  /*48d0*/  ISETP.NE.AND.EX P1, PT, R5.reuse, RZ, PT, P1 ;  /* 0x000000ff0500720c */ /* 0x040fe40003f25310 */
[----:B------:R-:W-:Y:S01]  /*48e0*/  ISETP.NE.AND.EX P0, PT, R5, RZ, PT, P0 ;  /* 0x000000ff0500720c */ /* 0x000fe20003f05300 */
[----:B------:R-:W4:Y:S01]  /*48f0*/  @!UP2 LDCU UR5, c[0x0][0xb0c] ;  /* 0x00016180ff05a7ac */ /* 0x000f220008000800 */
[----:B------:R-:W-:Y:S01]  /*4900*/  SHF.L.U32 R9, R15, 0x1f, RZ ;  /* 0x0000001f0f097819 */ /* 0x000fe200000006ff */
[----:B------:R-:W-:Y:S02]  /*4910*/  USHF.L.U32 UR19, UR16, 0x7, URZ ;  /* 0x0000000710137899 */ /* 0x000fe400080006ff */
[----:B------:R-:W-:Y:S02]  /*4920*/  USHF.L.U32 UR18, UR20, 0x7, URZ ;  /* 0x0000000714127899 */ /* 0x000fe400080006ff */
[----:B---3--:R-:W-:Y:S07]  /*4930*/  UIMAD.WIDE.U32 UR6, UR14, UR8, URZ ;  /* 0x000000080e0672a5 */ /* 0x008fee000f8e00ff */
[----:B------:R-:W-:Y:S01]  /*4940*/  @!UP2 UMOV UR4, UR7 ;  /* 0x000000070004ac82 */ /* 0x000fe20008000000 */
[----:B----4-:R-:W-:Y:S02]  /*4950*/  @!UP2 UISETP.NE.AND UP0, UPT, UR5, 0x1, UPT ;  /* 0x000000010500a88c */ /* 0x010fe4000bf05270 */
[----:B------:R-:W-:Y:S02]  /*4960*/  @!UP2 USHF.R.U32.HI UR4, URZ, UR9, UR4 ;  /* 0x00000009ff04a299 */ /* 0x000fe40008011604 */
[----:B------:R-:W-:Y:S02]  /*4970*/  UIMAD.WIDE.U32 UR6, UR13, UR11, URZ ;  /* 0x0000000b0d0672a5 */ /* 0x000fe4000f8e00ff */
[----:B------:R-:W-:Y:S02]  /*4980*/  @!UP2 USEL UR8, UR14, UR4, !UP0 ;  /* 0x000000040e08a287 */ /* 0x000fe4000c000000 */
[----:B------:R-:W-:Y:S03]  /*4990*/  @!UP2 UISETP.NE.AND UP0, UPT, UR10, 0x1, UPT ;  /* 0x000000010a00a88c */ /* 0x000fe6000bf05270 */
[----:B------:R-:W-:Y:S02]  /*49a0*/  @!UP2 UMOV UR6, UR7 ;  /* 0x000000070006ac82 */ /* 0x000fe40008000000 */
[----:B------:R-:W3:Y:S02]  /*49b0*/  @!UP2 LDCU UR4, c[0x0][0xb20] ;  /* 0x00016400ff04a7ac */ /* 0x000ee40008000800 */
[----:B---3--:R-:W-:Y:S04]  /*49c0*/  @!UP2 USHF.R.U32.HI UR6, URZ, UR4, UR6 ;  /* 0x00000004ff06a299 */ /* 0x008fe80008011606 */
[----:B------:R-:W-:Y:S04]  /*49d0*/  @!UP2 USEL UR6, UR13, UR6, !UP0 ;  /* 0x000000060d06a287 */ /* 0x000fe8000c000000 */
[----:B------:R-:W-:Y:S02]  /*49e0*/  @!UP2 UIADD3 UR4, UPT, UPT, -UR8, UR6, URZ ;  /* 0x000000060804a290 */ /* 0x000fe4000fffe1ff */
[----:B------:R-:W-:Y:S02]  /*49f0*/  @!UP2 UIADD3 UR6, UPT, UPT, UR8, -UR6, URZ ;  /* 0x800000060806a290 */ /* 0x000fe4000fffe0ff */
[----:B------:R-:W-:Y:S02]  /*4a00*/  @!UP2 UIMAD UR14, UR4, UR5, UR14 ;  /* 0x00000005040ea2a4 */ /* 0x000fe4000f8e020e */
[----:B------:R-:W-:Y:S01]  /*4a10*/  @!UP2 UIMAD UR13, UR6, UR10, UR13 ;  /* 0x0000000a060da2a4 */ /* 0x000fe2000f8e020d */
[----:B------:R-:W-:Y:S11]  /*4a20*/  BRA.U UP3, `(.L_x_88) ;  /* 0x0000000103107547 */ /* 0x000ff6000b800000 */
[----:B--2---:R-:W-:Y:S04]  /*4a30*/  MOV R0, UR43 ;  /* 0x0000002b00007c02 */ /* 0x004fe80008000f00 */
[----:B------:R-:W-:Y:S04]  /*4a40*/  SHF.L.U32 R11, R0, 0x1f, RZ ;  /* 0x0000001f000b7819 */ /* 0x000fe800000006ff */
[----:B------:R-:W2:Y:S02]  /*4a50*/  SYNCS.PHASECHK.TRANS64.TRYWAIT P2, [UR21+0x68], R11 ;  /* 0x0000680bff0075a7 */ /* 0x000ea40008041115 */
[----:B--2---:R-:W-:Y:S05]  /*4a60*/  @!P2 BRA `(.L_x_89) ;  /* 0x0000004800b0a947 */ /* 0x004fea0003800000 */
.L_x_88:
[----:B------:R-:W-:Y:S05]  /*4a70*/  @!P1 BRA `(.L_x_90) ;  /* 0x0000000000309947 */ /* 0x000fea0003800000 */
[----:B------:R-:W-:Y:S01]  /*4a80*/  ISETP.NE.U32.AND P1, PT, R2, RZ, PT ;  /* 0x000000ff0200720c */ /* 0x000fe20003f25070 */
[----:B------:R-:W3:Y:S01]  /*4a90*/  LDCU.64 UR4, c[0x0][0x358] ;  /* 0x00006b00ff0477ac */ /* 0x000ee20008000a00 */
[----:B------:R-:W-:Y:S02]  /*4aa0*/  IMAD.MOV.U32 R158, RZ, RZ, 0x1 ;  /* 0x00000001ff9e7424 */ /* 0x000fe400078e00ff */
[----:B------:R-:W-:Y:S11]  /*4ab0*/  ISETP.NE.AND.EX P1, PT, R3, RZ, PT, P1 ;  /* 0x000000ff0300720c */ /* 0x000ff60003f25310 */
[----:B------:R-:W-:Y:S02]  /*4ac0*/  @!UPT UIADD3 URZ, UPT, UPT, URZ, URZ, URZ ;  /* 0x000000fffffff290 */ /* 0x000fe4000fffe0ff */
[----:B--2---:R-:W2:Y:S01]  /*4ad0*/  @P1 LDC.64 R10, c[0x0][0x888] ;  /* 0x00022200ff0a1b82 */ /* 0x004ea20000000a00 */
[----:B------:R-:W-:Y:S04]  /*4ae0*/  @P1 IMAD R0, R4, UR36, RZ ;  /* 0x0000002404001c24 */ /* 0x000fe8000f8e02ff */
[----:B--2---:R-:W-:Y:S04]  /*4af0*/  @P1 IMAD.WIDE R10, R0, 0x4, R10 ;  /* 0x00000004000a1825 */ /* 0x004fe800078e020a */
[----:B------:R-:W-:Y:S01]  /*4b00*/  HFMA2 R0, -RZ, RZ, 0, 5.9604644775390625e-08 ;  /* 0x00000001ff007431 */ /* 0x000fe200000001ff */
[----:B---3-5:R3:W5:Y:S04]  /*4b10*/  @P1 LDG.E R73, desc[UR4][R10.64] ;  /* 0x000000040a491981 */ /* 0x028768000c1e1900 */
[----:B------:R-:W-:Y:S01]  /*4b20*/  @!P1 PRMT R158, R0, 0x7610, R158 ;  /* 0x00007610009e9816 */ /* 0x000fe2000000009e */
[----:B---3--:R-:W4:Y:S06]  /*4b30*/  @!P1 LDC R73, c[0x0][0x880] ;  /* 0x00022000ff499b82 */ /* 0x008f2c0000000800 */
.L_x_90:
[----:B----45:R-:W-:Y:S01]  /*4b40*/  @!P0 FSETP.EQ.AND P1, PT, R73, RZ, PT ;  /* 0x000000ff4900820b */ /* 0x030fe20003f22000 */
[----:B------:R-:W-:Y:S01]  /*4b50*/  @!UPT UIADD3 URZ, UPT, UPT, URZ, URZ, URZ ;  /* 0x000000fffffff290 */ /* 0x000fe2000fffe0ff */
[----:B------:R-:W-:Y:S11]  /*4b60*/  @!P0 BRA `(.L_x_91) ;  /* 0x0000000000188947 */ /* 0x000ff60003800000 */
[----:B------:R-:W-:Y:S02]  /*4b70*/  LOP3.LUT P0, RZ, R158, 0xff, RZ, 0xc0, !PT ;  /* 0x000000ff9eff7812 */ /* 0x000fe4000780c0ff */
[----:B------:R-:W-:Y:S04]  /*4b80*/  ISETP.NE.U32.AND P1, PT, R2, RZ, PT ;  /* 0x000000ff0200720c */ /* 0x000fe80003f25070 */
[----:B------:R-:W-:Y:S04]  /*4b90*/  ISETP.NE.AND.EX P1, PT, R3, RZ, PT, P1 ;  /* 0x000000ff0300720c */ /* 0x000fe80003f25310 */
[----:B------:R-:W-:Y:S03]  /*4ba0*/  PLOP3.LUT P1, PT, P1, PT, PT, 0x8, 0x80 ;  /* 0x000000000080781c */ /* 0x000fe60000f2e170 */
[----:B------:R-:W-:Y:S11]  /*4bb0*/  @P0 FSETP.EQ.AND P1, PT, R73, RZ, PT ;  /* 0x000000ff4900020b */ /* 0x000ff60003f22000 */
[----:B------:R-:W-:Y:S02]  /*4bc0*/  @!UPT UIADD3 URZ, UPT, UPT, URZ, URZ, URZ ;  /* 0x000000fffffff290 */ /* 0x000fe4000fffe0ff */
.L_x_91:
[----:B------:R-:W3:Y:S01]  /*4bd0*/  SYNCS.PHASECHK.TRANS64.TRYWAIT P2, [UR21+0x50], R9 ;  /* 0x00005009ff0075a7 */ /* 0x000ee20008041115 */
[----:B------:R-:W-:Y:S04]  /*4be0*/  ELECT P0, URZ, PT ;  /* 0x0000000000ff782f */ /* 0x000fe80003800000 */
[----:B------:R-:W-:Y:S11]  /*4bf0*/  PLOP3.LUT P1, PT, P1, P0, PT, 0xf2, 0x2f ;  /* 0x00000000002f781c */ /* 0x000ff60000f21e72 */
[----:B------:R-:W-:Y:S02]  /*4c00*/  @!UPT UIADD3 URZ, UPT, UPT, URZ, URZ, URZ ;  /* 0x000000fffffff290 */ /* 0x000fe4000fffe0ff */
[----:B------:R-:W-:Y:S05]  /*4c10*/  @!P1 IADD3 R8, P0, PT, R16, 0x580, RZ ;  /* 0x0000058010089810 */ /* 0x000fea0007f1e0ff */
[----:B------:R-:W-:Y:S01]  /*4c20*/  @!P1 IMAD.X R6, RZ, RZ, R17, P0 ;  /* 0x000000ffff069224 */ /* 0x000fe200000e0611 */
[----:B---3--:R-:W-:Y:S07]  /*4c30*/  @!P2 BRA `(.L_x_92) ;  /* 0x000000480054a947 */ /* 0x008fee0003800000 */
.L_x_157:
[----:B------:R-:W-:Y:S01]  /*4c40*/  @!P1 R2UR UR5, R8 ;  /* 0x00000000080592ca */ /* 0x000fe200000e0000 */
[----:B------:R-:W-:Y:S01]  /*4c50*/  VOTEU.ALL UP0, P1 ;  /* 0x0000000000ff7886 */ /* 0x000fe20000800000 */
[----:B------:R-:W-:Y:S01]  /*4c60*/  @!P1 R2UR UR4, R6 ;  /* 0x00000000060492ca */ /* 0x000fe200000e0000 */
[----:B--2---:R-:W-:Y:S01]  /*4c70*/  @!P1 IMAD.MOV.U32 R0, RZ, RZ, 0x2000 ;  /* 0x00002000ff009424 */ /* 0x004fe200078e00ff */
[----:B------:R-:W-:Y:S01]  /*4c80*/  UMOV UR6, 0x0 ;  /* 0x0000000000067882 */ /* 0x000fe20000000000 */
[----:B------:R-:W-:Y:S01]  /*4c90*/  UMOV UR7, 0x10000000 ;  /* 0x1000000000077882 */ /* 0x000fe20000000000 */
[----:B------:R-:W-:Y:S01]  /*4ca0*/  @!UP0 UIADD3 UR16, UPT, UPT, UR21, 0x200, URZ ;  /* 0x0000020015108890 */ /* 0x000fe2000fffe0ff */
[----:B------:R-:W-:Y:S01]  /*4cb0*/  VIADD R14, R14, 0x1 ;  /* 0x000000010e0e7836 */ /* 0x000fe20000000000 */
[----:B------:R-:W-:Y:S01]  /*4cc0*/  VOTEU.ALL UP0, P1 ;  /* 0x0000000000ff7886 */ /* 0x000fe20000800000 */
[----:B------:R-:W-:Y:S04]  /*4cd0*/  UMOV UR20, UR36 ;  /* 0x0000002400147c82 */ /* 0x000fe80008000000 */
[----:B------:R-:W-:Y:S02]  /*4ce0*/  IMAD.U32 R10, RZ, RZ, UR5 ;  /* 0x00000005ff0a7e24 */ /* 0x000fe4000f8e00ff */
[----:B------:R-:W-:Y:S03]  /*4cf0*/  IMAD.U32 R11, RZ, RZ, UR4 ;  /* 0x00000004ff0b7e24 */ /* 0x000fe6000f8e00ff */
[----:B------:R-:W-:Y:S02]  /*4d00*/  @!P1 R2UR UR4, R10 ;  /* 0x000000000a0492ca */ /* 0x000fe400000e0000 */
[----:B------:R-:W-:Y:S11]  /*4d10*/  @!P1 R2UR UR5, R11 ;  /* 0x000000000b0592ca */ /* 0x000ff600000e0000 */
[----:B------:R-:W-:Y:S02]  /*4d20*/  @!UPT UIADD3 URZ, UPT, UPT, URZ, URZ, URZ ;  /* 0x000000fffffff290 */ /* 0x000fe4000fffe0ff */
[----:B------:R2:W-:Y:S01]  /*4d30*/  @!UP0 UTMALDG.3D [UR16], [UR4], desc[UR6] ;  /* 0x00000610040085b4 */ /* 0x0005e20008011000 */
[----:B------:R2:W-:Y:S01]  /*4d40*/  @!P1 SYNCS.ARRIVE.TRANS64.RED.A0TR RZ, [UR21+0x40], R0 ;  /* 0x00004000ffff99a7 */ /* 0x0005e20008300415 */
[----:B------:R-:W-:Y:S01]  /*4d50*/  SYNCS.ARRIVE.TRANS64.RED.A1T0 RZ, [UR34], RZ ;  /* 0x000000ffffff79a7 */ /* 0x000fe20008100422 */
[----:B------:R-:W3:Y:S02]  /*4d60*/  SYNCS.PHASECHK.TRANS64.TRYWAIT P0, [UR21+0x58], R9 ;  /* 0x00005809ff0075a7 */ /* 0x000ee40008001115 */
[----:B--23--:R-:W-:Y:S05]  /*4d70*/  @!P0 BRA `(.L_x_93) ;  /* 0x00000048001c8947 */ /* 0x00cfea0003800000 */
.L_x_159:
[----:B------:R-:W-:Y:S01]  /*4d80*/  @!P1 IADD3 R6, P0, PT, R16, 0x580, RZ ;  /* 0x0000058010069810 */ /* 0x000fe20007f1e0ff */
[----:B------:R-:W-:Y:S01]  /*4d90*/  VOTEU.ALL UP0, P1 ;  /* 0x0000000000ff7886 */ /* 0x000fe20000800000 */
[----:B------:R-:W-:Y:S01]  /*4da0*/  UMOV UR6, 0x0 ;  /* 0x0000000000067882 */ /* 0x000fe20000000000 */
[----:B------:R-:W-:Y:S01]  /*4db0*/  UMOV UR7, 0x10000000 ;  /* 0x1000000000077882 */ /* 0x000fe20000000000 */
[----:B------:R-:W-:Y:S01]  /*4dc0*/  @!P1 R2UR UR5, R6 ;  /* 0x00000000060592ca */ /* 0x000fe200000e0000 */
[----:B--2---:R-:W-:Y:S01]  /*4dd0*/  @!P1 IMAD.X R0, RZ, RZ, R17, P0 ;  /* 0x000000ffff009224 */ /* 0x004fe200000e0611 */
[----:B------:R-:W-:Y:S01]  /*4de0*/  @!UP0 UIADD3 UR10, UPT, UPT, UR18, 0x40, URZ ;  /* 0x00000040120a8890 */ /* 0x000fe2000fffe0ff */
[----:B------:R-:W-:Y:S01]  /*4df0*/  ISETP.NE.AND P0, PT, R14, 0x2, PT ;  /* 0x000000020e00780c */ /* 0x000fe20003f05270 */
[----:B------:R-:W-:Y:S01]  /*4e00*/  @!UP0 UIADD3 UR8, UPT, UPT, UR21, 0x2200, URZ ;  /* 0x0000220015088890 */ /* 0x000fe2000fffe0ff */
[----:B------:R-:W-:Y:S01]  /*4e10*/  LOP3.LUT R15, R15, 0x1, RZ, 0x3c, !PT ;  /* 0x000000010f0f7812 */ /* 0x000fe200078e3cff */
[----:B------:R-:W-:Y:S01]  /*4e20*/  @!UP0 UIADD3 UR9, UPT, UPT, UR21, 0x48, URZ ;  /* 0x0000004815098890 */ /* 0x000fe2000fffe0ff */
[----:B------:R-:W-:Y:S01]  /*4e30*/  @!P1 R2UR UR4, R0 ;  /* 0x00000000000492ca */ /* 0x000fe200000e0000 */
[----:B------:R-:W-:Y:S01]  /*4e40*/  VOTEU.ALL UP0, P1 ;  /* 0x0000000000ff7886 */ /* 0x000fe20000800000 */
[----:B------:R-:W-:Y:S01]  /*4e50*/  UMOV UR11, UR19 ;  /* 0x00000013000b7c82 */ /* 0x000fe20008000000 */
[----:B------:R-:W-:Y:S01]  /*4e60*/  UMOV UR12, UR36 ;  /* 0x00000024000c7c82 */ /* 0x000fe20008000000 */
[----:B------:R-:W-:Y:S01]  /*4e70*/  SEL R0, RZ, 0x1, P0 ;  /* 0x00000001ff007807 */ /* 0x000fe20000000000 */
[----:B------:R-:W-:Y:S01]  /*4e80*/  UIADD3 UR20, UPT, UPT, UR13, UR59, URZ ;  /* 0x0000003b0d147290 */ /* 0x000fe2000fffe0ff */
[----:B------:R-:W-:Y:S01]  /*4e90*/  IMAD.U32 R8, RZ, RZ, UR5 ;  /* 0x00000005ff087e24 */ /* 0x000fe2000f8e00ff */
[----:B------:R-:W-:Y:S01]  /*4ea0*/  SEL R14, R14, RZ, P0 ;  /* 0x000000ff0e0e7207 */ /* 0x000fe20000000000 */
[----:B------:R-:W-:Y:S01]  /*4eb0*/  UIADD3 UR16, UPT, UPT, UR14, UR62, URZ ;  /* 0x0000003e0e107290 */ /* 0x000fe2000fffe0ff */
[----:B------:R-:W-:Y:S01]  /*4ec0*/  LOP3.LUT R13, R13, R0, RZ, 0x3c, !PT ;  /* 0x000000000d0d7212 */ /* 0x000fe200078e3cff */
[----:B------:R-:W-:Y:S01]  /*4ed0*/  UPLOP3.LUT UP3, UPT, UPT, UPT, UPT, 0x80, 0x8 ;  /* 0x000000000008789c */ /* 0x000fe20003f6f070 */
[----:B------:R-:W-:Y:S02]  /*4ee0*/  UMOV UR36, UR26 ;  /* 0x0000001a00247c82 */ /* 0x000fe40008000000 */
[----:B------:R-:W-:Y:S01]  /*4ef0*/  IMAD.U32 R9, RZ, RZ, UR4 ;  /* 0x00000004ff097e24 */ /* 0x000fe2000f8e00ff */
[----:B------:R-:W-:Y:S04]  /*4f00*/  @!P1 R2UR UR4, R8 ;  /* 0x00000000080492ca */ /* 0x000fe800000e0000 */
[----:B------:R-:W-:Y:S11]  /*4f10*/  @!P1 R2UR UR5, R9 ;  /* 0x00000000090592ca */ /* 0x000ff600000e0000 */
[----:B------:R-:W-:Y:S02]  /*4f20*/  @!UPT UIADD3 URZ, UPT, UPT, URZ, URZ, URZ ;  /* 0x000000fffffff290 */ /* 0x000fe4000fffe0ff */
[----:B------:R2:W-:Y:S01]  /*4f30*/  @!UP0 UTMALDG.3D [UR8], [UR4], desc[UR6] ;  /* 0x00000608040085b4 */ /* 0x0005e20008011000 */
[----:B------:R2:W-:Y:S01]  /*4f40*/  @!P1 SYNCS.ARRIVE.TRANS64.RED.A0TR RZ, [UR21+0x48], R7 ;  /* 0x00004807ffff99a7 */ /* 0x0005e20008300415 */
[----:B------:R-:W-:Y:S01]  /*4f50*/  SYNCS.ARRIVE.TRANS64.RED.A1T0 RZ, [UR33], RZ ;  /* 0x000000ffffff79a7 */ /* 0x000fe20008100421 */
[----:B------:R-:W-:Y:S05]  /*4f60*/  BRA.U UP1, `(.L_x_94) ;  /* 0xfffffff5012c7547 */ /* 0x000fea000b83ffff */
[----:B------:R-:W-:-:S04]  /*4f70*/  SHF.L.U32 R3, R15, 0x1f, RZ ;  /* 0x0000001f0f037819 */ /* 0x000fc800000006ff */
[----:B------:R-:W3:Y:S02]  /*4f80*/  SYNCS.PHASECHK.TRANS64.TRYWAIT P0, [UR21+0x50], R3 ;  /* 0x00005003ff0075a7 */ /* 0x000ee40008001115 */
[----:B---3--:R-:W-:Y:S05]  /*4f90*/  @!P0 BRA `(.L_x_95) ;  /* 0x0000004400ac8947 */ /* 0x008fea0003800000 */
.L_x_161:
[----:B---3--:R-:W-:-:S07]  /*4fa0*/  MOV R0, UR21 ;  /* 0x0000001500007c02 */ /* 0x008fce0008000f00 */
.L_x_96:
[----:B---3--:R-:W-:-:S04]  /*4fb0*/  SHF.L.U32 R3, R15, 0x1f, RZ ;  /* 0x0000001f0f037819 */ /* 0x008fc800000006ff */
[----:B------:R3:W4:Y:S03]  /*4fc0*/  SYNCS.PHASECHK.TRANS64.TRYWAIT P0, [R0+URZ+0x58], R3 ;  /* 0x00005803000075a7 */ /* 0x00072600080011ff */
[----:B----4-:R-:W-:Y:S05]  /*4fd0*/  @!P0 NANOSLEEP.SYNCS 0x989680 ;  /* 0x009896800000895d */ /* 0x010fea0003900000 */
[----:B------:R-:W4:Y:S02]  /*4fe0*/  @!P0 SYNCS.PHASECHK.TRANS64 P0, [R0+URZ+0x58], R3 ;  /* 0x00005803000085a7 */ /* 0x000f2400080010ff */
[----:B-12-4-:R-:W-:Y:S05]  /*4ff0*/  @P0 EXIT ;  /* 0x000000000000094d */ /* 0x016fea0003800000 */
[----:B------:R-:W-:Y:S05]  /*5000*/  BRA `(.L_x_96) ;  /* 0xfffffffc00e87947 */ /* 0x000fea000383ffff */
.L_x_85:
[----:B------:R-:W-:-:S06]  /*5010*/  UISETP.GE.AND UP0, UPT, UR13, 0x4, UPT ;  /* 0x000000040d00788c */ /* 0x000fcc000bf06270 */
[----:B------:R-:W-:-:S13]  /*5020*/  PLOP3.LUT P0, PT, PT, PT, UP0, 0x80, 0x8 ;  /* 0x000000000008781c */ /* 0x000fda0003f0f008 */
[----:B------:R-:W-:Y:S05]  /*5030*/  @!P0 EXIT ;  /* 0x000000000000894d */ /* 0x000fea0003800000 */
[----:B------:R-:W-:Y:S01]  /*5040*/  BAR.SYNC.DEFER_BLOCKING 0x6, 0xa0 ;  /* 0x0182800000007b1d */ /* 0x000fe20000010000 */
[C---:B------:R-:W-:Y:S01]  /*5050*/  IMAD.SHL.U32 R4, R170.reuse, 0x40, RZ ;  /* 0x00000040aa047824 */ /* 0x040fe200078e00ff */
[C---:B------:R-:W-:Y:S01]  /*5060*/  LOP3.LUT R178, R170.reuse, 0x60, RZ, 0xc0, !PT ;  /* 0x00000060aab27812 */ /* 0x040fe200078ec0ff */
[C---:B------:R-:W-:Y:S01]  /*5070*/  IMAD.SHL.U32 R137, R170.reuse, 0x8, RZ ;  /* 0x00000008aa897824 */ /* 0x040fe200078e00ff */
[C---:B------:R-:W-:Y:S01]  /*5080*/  LOP3.LUT R176, R170.reuse, 0x2, RZ, 0xc0, !PT ;  /* 0x00000002aab07812 */ /* 0x040fe200078ec0ff */
[----:B------:R-:W-:Y:S01]  /*5090*/  IMAD.U32 R69, R170, 0x10000, RZ ;  /* 0x00010000aa457824 */ /* 0x000fe200078e00ff */
[----:B------:R-:W-:Y:S02]  /*50a0*/  UMOV UR44, 0x400 ;  /* 0x00000400002c7882 */ /* 0x000fe40000000000 */
[----:B------:R-:W1:Y:S01]  /*50b0*/  LDC.64 R156, c[0x0][0x8b0] ;  /* 0x00022c00ff9c7b82 */ /* 0x000e620000000a00 */
[----:B------:R-:W-:Y:S01]  /*50c0*/  ULEA UR44, UR48, UR44, 0x18 ;  /* 0x0000002c302c7291 */ /* 0x000fe2000f8ec0ff */
[----:B------:R-:W-:Y:S01]  /*50d0*/  LOP3.LUT R6, R4, 0x180, RZ, 0xc0, !PT ;  /* 0x0000018004067812 */ /* 0x000fe200078ec0ff */
[----:B------:R-:W-:Y:S01]  /*50e0*/  HFMA2 R68, -RZ, RZ, 0, 0 ;  /* 0x00000000ff447431 */ /* 0x000fe200000001ff */
[----:B------:R-:W-:Y:S01]  /*50f0*/  LOP3.LUT R69, R69, 0x600000, RZ, 0xc0, !PT ;  /* 0x0060000045457812 */ /* 0x000fe200078ec0ff */
[----:B------:R-:W-:Y:S01]  /*5100*/  UIADD3 UR4, UPT, UPT, UR44, 0x4200, URZ ;  /* 0x000042002c047890 */ /* 0x000fe2000fffe0ff */
[----:B------:R-:W-:Y:S01]  /*5110*/  LOP3.LUT R137, R6, 0x30, R137, 0xf8, !PT ;  /* 0x0000003006897812 */ /* 0x000fe200078ef889 */
[----:B------:R-:W-:Y:S01]  /*5120*/  IMAD.MOV.U32 R168, RZ, RZ, RZ ;  /* 0x000000ffffa87224 */ /* 0x000fe200078e00ff */
[----:B------:R-:W2:Y:S01]  /*5130*/  LDC.64 R138, c[0x0][0x8a8] ;  /* 0x00022a00ff8a7b82 */ /* 0x000ea20000000a00 */
[----:B------:R-:W-:Y:S01]  /*5140*/  LOP3.LUT R170, R170, 0x4, RZ, 0xc0, !PT ;  /* 0x00000004aaaa7812 */ /* 0x000fe200078ec0ff */
[----:B------:R-:W-:Y:S01]  /*5150*/  IMAD.MOV.U32 R162, RZ, RZ, RZ ;  /* 0x000000ffffa27224 */ /* 0x000fe200078e00ff */
[----:B------:R-:W-:-:S02]  /*5160*/  LOP3.LUT R137, R137, 0x1e40, R4, 0xf8, !PT ;  /* 0x00001e4089897812 */ /* 0x000fc400078ef804 */
[----:B------:R-:W-:Y:S01]  /*5170*/  CS2R R166, SRZ ;  /* 0x0000000000a67805 */ /* 0x000fe2000001ff00 */
[----:B------:R-:W-:Y:S01]  /*5180*/  IMAD.MOV.U32 R165, RZ, RZ, RZ ;  /* 0x000000ffffa57224 */ /* 0x000fe200078e00ff */
[----:B------:R-:W-:Y:S01]  /*5190*/  IADD3 R169, PT, PT, -R170, 0x2, RZ ;  /* 0x00000002aaa97810 */ /* 0x000fe20007ffe1ff */
[----:B------:R-:W-:Y:S01]  /*51a0*/  IMAD.MOV R164, RZ, RZ, -R176 ;  /* 0x000000ffffa47224 */ /* 0x000fe200078e0ab0 */
[----:B------:R-:W-:Y:S01]  /*51b0*/  IADD3 R171, PT, PT, R137, UR44, RZ ;  /* 0x0000002c89ab7c10 */ /* 0x000fe2000fffe0ff */
[----:B------:R-:W3:Y:S01]  /*51c0*/  LDS R0, [UR44+0x120] ;  /* 0x0001202cff007984 */ /* 0x000ee20008000800 */
[----:B------:R-:W-:Y:S01]  /*51d0*/  IMAD.MOV R163, RZ, RZ, -R170 ;  /* 0x000000ffffa37224 */ /* 0x000fe200078e0aaa */
[----:B------:R-:W-:Y:S01]  /*51e0*/  MOV R177, UR4 ;  /* 0x0000000400b17c02 */ /* 0x000fe20008000f00 */
[----:B------:R-:W4:Y:S01]  /*51f0*/  LDCU UR57, c[0x0][0x370] ;  /* 0x00006e00ff3977ac */ /* 0x000f220008000800 */
[----:B------:R-:W-:Y:S01]  /*5200*/  VIADD R171, R171, 0x200 ;  /* 0x00000200abab7836 */ /* 0x000fe20000000000 */
[----:B------:R-:W1:Y:S01]  /*5210*/  LDCU UR43, c[0x0][0xb0c] ;  /* 0x00016180ff2b77ac */ /* 0x000e620008000800 */
[----:B------:R-:W1:Y:S01]  /*5220*/  LDCU UR39, c[0x0][0xb30] ;  /* 0x00016600ff2777ac */ /* 0x000e620008000800 */
[----:B------:R-:W1:Y:S01]  /*5230*/  LDCU.64 UR46, c[0x0][0x888] ;  /* 0x00011100ff2e77ac */ /* 0x000e620008000a00 */
[----:B------:R-:W1:Y:S01]  /*5240*/  LDCU.64 UR40, c[0x0][0xb28] ;  /* 0x00016500ff2877ac */ /* 0x000e620008000a00 */
[----:B------:R-:W1:Y:S01]  /*5250*/  LDCU.64 UR60, c[0x0][0x890] ;  /* 0x00011200ff3c77ac */ /* 0x000e620008000a00 */
[----:B------:R-:W1:Y:S01]  /*5260*/  LDCU.128 UR52, c[0x0][0xb10] ;  /* 0x00016200ff3477ac */ /* 0x000e620008000c00 */
[----:B------:R-:W1:Y:S01]  /*5270*/  LDCU UR56, c[0x0][0x374] ;  /* 0x00006e80ff3877ac */ /* 0x000e620008000800 */
[----:B------:R-:W-:Y:S01]  /*5280*/  UIADD3 UR63, UPT, UPT, UR44, 0x200, URZ ;  /* 0x000002002c3f7890 */ /* 0x000fe2000fffe0ff */
[----:B-1234-:R-:W-:-:S11]  /*5290*/  IMAD.IADD R69, R0, 0x1, R69 ;  /* 0x0000000100457824 */ /* 0x01efd600078e0245 */
.L_x_123:
[C---:B------:R-:W-:Y:S02]  /*52a0*/  LEA R3, R162.reuse, UR44, 0x3 ;  /* 0x0000002ca2037c11 */ /* 0x040fe4000f8e18ff */
[----:B------:R-:W-:Y:S02]  /*52b0*/  SHF.L.U32 R0, R167, 0x1f, RZ ;  /* 0x0000001fa7007819 */ /* 0x000fe400000006ff */
[----:B------:R-:W-:Y:S02]  /*52c0*/  LEA R5, R162, UR44, 0x4 ;  /* 0x0000002ca2057c11 */ /* 0x000fe4000f8e20ff */
[----:B-1----:R-:W1:Y:S02]  /*52d0*/  SYNCS.PHASECHK.TRANS64.TRYWAIT P0, [R3+URZ+0x70], R0 ;  /* 0x00007000030075a7 */ /* 0x002e6400080011ff */
[----:B-1----:R-:W-:Y:S05]  /*52e0*/  @!P0 BRA `(.L_x_97) ;  /* 0x0000004000f08947 */ /* 0x002fea0003800000 */
.L_x_162:
        /* <DEDUP_REMOVED lines=11> */
[----:B------:R-:W-:Y:S01]  /*53a0*/  PLOP3.LUT P0, PT, PT, PT, UP1, 0x80, 0x8 ;  /* 0x000000000008781c */ /* 0x000fe20003f0f018 */
[----:B------:R-:W-:Y:S11]  /*53b0*/  UP2UR UR45, UPR, URZ, 0x2 ;  /* 0x00000002ff2d7883 */ /* 0x000ff60008000000 */
[----:B------:R-:W-:Y:S01]  /*53c0*/  @!UPT UIADD3 URZ, UPT, UPT, URZ, URZ, URZ ;  /* 0x000000fffffff290 */ /* 0x000fe2000fffe0ff */
[----:B-1----:R-:W-:Y:S02]  /*53d0*/  @P0 SHF.R.U32.HI R0, RZ, 0x10, R5 ;  /* 0x00000010ff000819 */ /* 0x002fe40000011605 */
        /* <DEDUP_REMOVED lines=12> */
[----:B------:R-:W2:Y:S01]  /*54a0*/  LDCU UR12, c[0x0][0xb20] ;  /* 0x00016400ff0c77ac */ /* 0x000ea20008000800 */
[----:B------:R-:W-:Y:S02]  /*54b0*/  UIMAD.WIDE.U32 UR4, UR56, UR55, URZ ;  /* 0x00000037380472a5 */ /* 0x000fe4000f8e00ff */
[----:B------:R-:W-:Y:S02]  /*54c0*/  UIMAD.WIDE.U32 UR6, UR57, UR52, URZ ;  /* 0x00000034390672a5 */ /* 0x000fe4000f8e00ff */
[----:B------:R-:W-:Y:S02]  /*54d0*/  UISETP.NE.AND UP0, UPT, UR54, 0x1, UPT ;  /* 0x000000013600788c */ /* 0x000fe4000bf05270 */
[----:B------:R-:W-:Y:S02]  /*54e0*/  UIMAD.WIDE.U32 UR8, UR37, UR55, URZ ;  /* 0x00000037250872a5 */ /* 0x000fe4000f8e00ff */
[----:B------:R-:W-:Y:S02]  /*54f0*/  UIMAD.WIDE.U32 UR10, UR38, UR52, URZ ;  /* 0x00000034260a72a5 */ /* 0x000fe4000f8e00ff */
[----:B------:R-:W-:Y:S02]  /*5500*/  UISETP.NE.AND UP1, UPT, UR43, 0x1, UPT ;  /* 0x000000012b00788c */ /* 0x000fe4000bf25270 */
[----:B------:R-:W-:Y:S01]  /*5510*/  UISETP.NE.AND UP2, UPT, UR42, 0x1, UPT ;  /* 0x000000012a00788c */ /* 0x000fe2000bf45270 */
[----:B------:R-:W-:Y:S02]  /*5520*/  UMOV UR4, UR5 ;  /* 0x0000000500047c82 */ /* 0x000fe40008000000 */
[----:B--2---:R-:W-:Y:S03]  /*5530*/  USHF.R.U32.HI UR5, URZ, UR12, UR4 ;  /* 0x0000000cff057299 */ /* 0x004fe60008011604 */
[----:B------:R-:W-:Y:S02]  /*5540*/  UMOV UR4, UR7 ;  /* 0x0000000700047c82 */ /* 0x000fe40008000000 */
[----:B------:R-:W-:Y:S02]  /*5550*/  USHF.R.U32.HI UR7, URZ, UR53, UR4 ;  /* 0x00000035ff077299 */ /* 0x000fe40008011604 */
[----:B------:R-:W-:Y:S02]  /*5560*/  USEL UR4, UR56, UR5, !UP0 ;  /* 0x0000000538047287 */ /* 0x000fe4000c000000 */
[----:B------:R-:W-:Y:S01]  /*5570*/  USEL UR7, UR57, UR7, !UP1 ;  /* 0x0000000739077287 */ /* 0x000fe2000c800000 */
[----:B------:R-:W-:Y:S01]  /*5580*/  UMOV UR5, UR9 ;  /* 0x0000000900057c82 */ /* 0x000fe20008000000 */
[----:B------:R-:W-:Y:S02]  /*5590*/  UIMAD.WIDE.U32 UR8, UR4, UR40, URZ ;  /* 0x00000028040872a5 */ /* 0x000fe4000f8e00ff */
[----:B------:R-:W-:Y:S03]  /*55a0*/  USHF.R.U32.HI UR6, URZ, UR12, UR5 ;  /* 0x0000000cff067299 */ /* 0x000fe60008011605 */
[----:B------:R-:W-:Y:S01]  /*55b0*/  UMOV UR5, UR11 ;  /* 0x0000000b00057c82 */ /* 0x000fe20008000000 */
[----:B------:R-:W-:Y:S02]  /*55c0*/  UIMAD.WIDE.U32 UR10, UR7, UR40, URZ ;  /* 0x00000028070a72a5 */ /* 0x000fe4000f8e00ff */
[----:B------:R-:W-:Y:S02]  /*55d0*/  USHF.R.U32.HI UR12, URZ, UR53, UR5 ;  /* 0x00000035ff0c7299 */ /* 0x000fe40008011605 */
[----:B------:R-:W-:Y:S01]  /*55e0*/  USEL UR6, UR37, UR6, !UP0 ;  /* 0x0000000625067287 */ /* 0x000fe2000c000000 */
[----:B------:R-:W-:Y:S02]  /*55f0*/  UMOV UR5, UR9 ;  /* 0x0000000900057c82 */ /* 0x000fe40008000000 */
[----:B------:R-:W-:Y:S01]  /*5600*/  UMOV UR10, UR11 ;  /* 0x0000000b000a7c82 */ /* 0x000fe20008000000 */
[----:B------:R-:W-:Y:S02]  /*5610*/  @UP2 USHF.R.U32.HI UR4, URZ, UR41, UR5 ;  /* 0x00000029ff042299 */ /* 0x000fe40008011605 */
[----:B------:R-:W-:Y:S02]  /*5620*/  @UP2 USHF.R.U32.HI UR7, URZ, UR41, UR10 ;  /* 0x00000029ff072299 */ /* 0x000fe4000801160a */
[----:B------:R-:W-:Y:S02]  /*5630*/  UIMAD UR4, UR42, UR4, URZ ;  /* 0x000000042a0472a4 */ /* 0x000fe4000f8e02ff */
[----:B------:R-:W-:Y:S02]  /*5640*/  UIMAD.WIDE.U32 UR10, UR6, UR40, URZ ;  /* 0x00000028060a72a5 */ /* 0x000fe4000f8e00ff */
[----:B------:R-:W-:Y:S02]  /*5650*/  USEL UR5, UR38, UR12, !UP1 ;  /* 0x0000000c26057287 */ /* 0x000fe4000c800000 */
[----:B------:R-:W-:Y:S02]  /*5660*/  UIMAD UR8, UR42, UR7, URZ ;  /* 0x000000072a0872a4 */ /* 0x000fe4000f8e02ff */
[----:B------:R-:W-:Y:S03]  /*5670*/  UISETP.GE.AND UP0, UPT, UR6, UR4, UPT ;  /* 0x000000040600728c */ /* 0x000fe6000bf06270 */
[----:B------:R-:W-:Y:S01]  /*5680*/  UMOV UR4, UR11 ;  /* 0x0000000b00047c82 */ /* 0x000fe20008000000 */
[----:B------:R-:W-:Y:S02]  /*5690*/  UISETP.GE.OR UP0, UPT, UR5, UR8, UP0 ;  /* 0x000000080500728c */ /* 0x000fe40008706670 */
[----:B------:R-:W-:Y:S02]  /*56a0*/  USHF.R.U32.HI UR4, URZ, UR41, UR4 ;  /* 0x00000029ff047299 */ /* 0x000fe40008011604 */
[----:B------:R-:W-:Y:S02]  /*56b0*/  UIMAD.WIDE.U32 UR8, UR5, UR40, URZ ;  /* 0x00000028050872a5 */ /* 0x000fe4000f8e00ff */
[----:B------:R-:W-:Y:S02]  /*56c0*/  USEL UR11, UR6, UR4, !UP2 ;  /* 0x00000004060b7287 */ /* 0x000fe4000d000000 */
[----:B------:R-:W-:Y:S02]  /*56d0*/  UIADD3 UR8, UPT, UPT, -UR5, URZ, URZ ;  /* 0x000000ff05087290 */ /* 0x000fe4000fffe1ff */
[----:B------:R-:W-:Y:S01]  /*56e0*/  UIADD3 UR10, UPT, UPT, -UR11, URZ, URZ ;  /* 0x000000ff0b0a7290 */ /* 0x000fe2000fffe1ff */
[----:B------:R-:W-:Y:S01]  /*56f0*/  @!UP0 UMOV UR4, UR9 ;  /* 0x0000000900048c82 */ /* 0x000fe20008000000 */
[----:B------:R-:W-:Y:S02]  /*5700*/  UIADD3 UR9, UPT, UPT, -UR6, URZ, URZ ;  /* 0x000000ff06097290 */ /* 0x000fe4000fffe1ff */
[----:B------:R-:W-:Y:S02]  /*5710*/  @!UP0 USHF.R.U32.HI UR4, URZ, UR41, UR4 ;  /* 0x00000029ff048299 */ /* 0x000fe40008011604 */
[----:B------:R-:W-:Y:S02]  /*5720*/  UIMAD UR10, UR42, UR10, UR6 ;  /* 0x0000000a2a0a72a4 */ /* 0x000fe4000f8e0206 */
[----:B------:R-:W-:Y:S04]  /*5730*/  @!UP0 USEL UR4, UR5, UR4, !UP2 ;  /* 0x0000000405048287 */ /* 0x000fe8000d000000 */
[----:B------:R-:W-:Y:S02]  /*5740*/  @!UP0 UIMAD UR10, UR7, UR10, UR4 ;  /* 0x0000000a070a82a4 */ /* 0x000fe4000f8e0204 */
[----:B------:R-:W-:Y:S02]  /*5750*/  @!UP0 UIADD3 UR11, UPT, UPT, UR11, -UR4, URZ ;  /* 0x800000040b0b8290 */ /* 0x000fe4000fffe0ff */
[----:B------:R-:W-:Y:S02]  /*5760*/  UIMAD UR7, UR43, UR8, UR38 ;  /* 0x000000082b0772a4 */ /* 0x000fe4000f8e0226 */
[----:B------:R-:W-:Y:S02]  /*5770*/  @!UP0 UIMAD UR6, UR11, UR42, UR5 ;  /* 0x0000002a0b0682a4 */ /* 0x000fe4000f8e0205 */
[----:B------:R-:W-:Y:S01]  /*5780*/  UIMAD UR4, UR54, UR9, UR37 ;  /* 0x00000009360472a4 */ /* 0x000fe2000f8e0225 */
[----:B------:R-:W-:Y:S02]  /*5790*/  @!UP0 UMOV UR5, UR10 ;  /* 0x0000000a00058c82 */ /* 0x000fe40008000000 */
[----:B------:R-:W-:Y:S02]  /*57a0*/  UIMAD UR38, UR5, UR43, UR7 ;  /* 0x0000002b052672a4 */ /* 0x000fe4000f8e0207 */
[----:B------:R-:W-:Y:S11]  /*57b0*/  UIMAD UR37, UR6, UR54, UR4 ;  /* 0x00000036062572a4 */ /* 0x000ff6000f8e0204 */
[----:B------:R-:W-:Y:S01]  /*57c0*/  @!UPT UIADD3 URZ, UPT, UPT, URZ, URZ, URZ ;  /* 0x000000fffffff290 */ /* 0x000fe2000fffe0ff */
.L_x_98:
[----:B------:R-:W-:Y:S01]  /*57d0*/  UISETP.NE.AND UP0, UPT, UR39, 0x1, UPT ;  /* 0x000000012700788c */ /* 0x000fe2000bf05270 */
[----:B------:R-:W-:Y:S01]  /*57e0*/  IADD3 R162, PT, PT, R162, 0x1, RZ ;  /* 0x00000001a2a27810 */ /* 0x000fe20007ffe0ff */
[----:B------:R-:W-:Y:S02]  /*57f0*/  USHF.L.U32 UR50, UR16, 0x7, URZ ;  /* 0x0000000710327899 */ /* 0x000fe400080006ff */
[----:B------:R-:W-:Y:S07]  /*5800*/  USHF.L.U32 UR49, UR20, 0x7, URZ ;  /* 0x0000000714317899 */ /* 0x000fee00080006ff */
[----:B------:R-:W2:Y:S01]  /*5810*/  @!UP0 LDCU.128 UR12, c[0x0][0xb10] ;  /* 0x00016200ff0c87ac */ /* 0x000ea20008000c00 */
[----:B------:R-:W3:Y:S01]  /*5820*/  @!UP0 LDCU UR5, c[0x0][0xb0c] ;  /* 0x00016180ff0587ac */ /* 0x000ee20008000800 */
[----:B------:R-:W4:Y:S01]  /*5830*/  @!UP0 LDCU UR10, c[0x0][0xb20] ;  /* 0x00016400ff0a87ac */ /* 0x000f220008000800 */
[----:B--2---:R-:W-:Y:S02]  /*5840*/  UIMAD.WIDE.U32 UR8, UR38, UR12, URZ ;  /* 0x0000000c260872a5 */ /* 0x004fe4000f8e00ff */
[----:B------:R-:W-:Y:S02]  /*5850*/  UIMAD.WIDE.U32 UR6, UR37, UR15, URZ ;  /* 0x0000000f250672a5 */ /* 0x000fe4000f8e00ff */
[----:B------:R-:W-:Y:S03]  /*5860*/  @!UP0 UISETP.NE.AND UP1, UPT, UR14, 0x1, UPT ;  /* 0x000000010e00888c */ /* 0x000fe6000bf25270 */
[----:B------:R-:W-:Y:S01]  /*5870*/  @!UP0 UMOV UR4, UR9 ;  /* 0x0000000900048c82 */ /* 0x000fe20008000000 */
[----:B---3--:R-:W-:Y:S02]  /*5880*/  @!UP0 UISETP.NE.AND UP2, UPT, UR5, 0x1, UPT ;  /* 0x000000010500888c */ /* 0x008fe4000bf45270 */
[----:B------:R-:W-:Y:S01]  /*5890*/  @!UP0 USHF.R.U32.HI UR4, URZ, UR13, UR4 ;  /* 0x0000000dff048299 */ /* 0x000fe20008011604 */
[----:B------:R-:W-:Y:S02]  /*58a0*/  @!UP0 UMOV UR6, UR7 ;  /* 0x0000000700068c82 */ /* 0x000fe40008000000 */
[----:B----4-:R-:W-:Y:S02]  /*58b0*/  @!UP0 USHF.R.U32.HI UR6, URZ, UR10, UR6 ;  /* 0x0000000aff068299 */ /* 0x010fe40008011606 */
[----:B------:R-:W-:Y:S02]  /*58c0*/  @!UP0 USEL UR7, UR38, UR4, !UP2 ;  /* 0x0000000426078287 */ /* 0x000fe4000d000000 */
[----:B------:R-:W-:Y:S04]  /*58d0*/  @!UP0 USEL UR6, UR37, UR6, !UP1 ;  /* 0x0000000625068287 */ /* 0x000fe8000c800000 */
[----:B------:R-:W-:Y:S02]  /*58e0*/  @!UP0 UIADD3 UR4, UPT, UPT, -UR7, UR6, URZ ;  /* 0x0000000607048290 */ /* 0x000fe4000fffe1ff */
[----:B------:R-:W-:Y:S02]  /*58f0*/  @!UP0 UIADD3 UR6, UPT, UPT, UR7, -UR6, URZ ;  /* 0x8000000607068290 */ /* 0x000fe4000fffe0ff */
[----:B------:R-:W-:Y:S02]  /*5900*/  @!UP0 UIMAD UR38, UR4, UR5, UR38 ;  /* 0x00000005042682a4 */ /* 0x000fe4000f8e0226 */
[----:B------:R-:W-:Y:S02]  /*5910*/  @!UP0 UIMAD UR37, UR6, UR14, UR37 ;  /* 0x0000000e062582a4 */ /* 0x000fe4000f8e0225 */
[----:B------:R-:W-:Y:S09]  /*5920*/  ULOP3.LUT UP0, URZ, UR63, 0x1b0, URZ, 0xc0, !UPT ;  /* 0x000001b03fff7892 */ /* 0x000ff2000f80c0ff */
[----:B------:R-:W-:Y:S05]  /*5930*/  BRA.U !UP0, `(.L_x_99) ;  /* 0x0000000108407547 */ /* 0x000fea000b800000 */
[----:B------:R-:W2:Y:S01]  /*5940*/  LDCU.64 UR8, c[0x4][0x80] ;  /* 0x01001000ff0877ac */ /* 0x000ea20008000a00 */
[----:B------:R-:W-:Y:S01]  /*5950*/  MOV R3, 0x0 ;  /* 0x0000000000037802 */ /* 0x000fe20000000f00 */
[----:B------:R-:W-:Y:S02]  /*5960*/  HFMA2 R12, -RZ, RZ, 0, 5.9604644775390625e-08 ;  /* 0x00000001ff0c7431 */ /* 0x000fe400000001ff */
[----:B------:R-:W-:Y:S02]  /*5970*/  IMAD.MOV.U32 R8, RZ, RZ, 0x70 ;  /* 0x00000070ff087424 */ /* 0x000fe400078e00ff */
[----:B------:R-:W-:Y:S01]  /*5980*/  IMAD.MOV.U32 R13, RZ, RZ, RZ ;  /* 0x000000ffff0d7224 */ /* 0x000fe200078e00ff */
[----:B------:R-:W3:Y:S01]  /*5990*/  LDCU.64 UR6, c[0x4][0x88] ;  /* 0x01001100ff0677ac */ /* 0x000ee20008000a00 */
[----:B------:R-:W4:Y:S01]  /*59a0*/  LDC.64 R2, c[0x4][R3] ;  /* 0x0100000003027b82 */ /* 0x000f220000000a00 */
[----:B------:R-:W1:Y:S01]  /*59b0*/  LDCU.64 UR4, c[0x4][0x8] ;  /* 0x01000100ff0477ac */ /* 0x000e620008000a00 */
[----:B--2---:R-:W-:Y:S01]  /*59c0*/  MOV R5, UR9 ;  /* 0x0000000900057c02 */ /* 0x004fe20008000f00 */
[----:B------:R-:W-:Y:S01]  /*59d0*/  IMAD.U32 R4, RZ, RZ, UR8 ;  /* 0x00000008ff047e24 */ /* 0x000fe2000f8e00ff */
[----:B---3--:R-:W-:Y:S01]  /*59e0*/  MOV R7, UR7 ;  /* 0x0000000700077c02 */ /* 0x008fe20008000f00 */
[----:B------:R-:W-:Y:S01]  /*59f0*/  IMAD.U32 R6, RZ, RZ, UR6 ;  /* 0x00000006ff067e24 */ /* 0x000fe2000f8e00ff */
[----:B-1----:R-:W-:Y:S01]  /*5a00*/  MOV R11, UR5 ;  /* 0x00000005000b7c02 */ /* 0x002fe20008000f00 */
[----:B------:R-:W-:Y:S02]  /*5a10*/  IMAD.U32 R10, RZ, RZ, UR4 ;  /* 0x00000004ff0a7e24 */ /* 0x000fe4000f8e00ff */
[----:B------:R-:W-:Y:S07]  /*5a20*/  LEPC R20, `(.L_x_99) ;  /* 0x000000001014794e */ /* 0x000fee0000000000 */
[----:B----45:R-:W-:Y:S05]  /*5a30*/  CALL.ABS.NOINC R2 ;  /* 0x0000000002007343 */ /* 0x030fea0003c00000 */
.L_x_99:
[----:B------:R-:W-:Y:S01]  /*5a40*/  LOP3.LUT P0, RZ, R177, 0x1b0, RZ, 0xc0, !PT ;  /* 0x000001b0b1ff7812 */ /* 0x000fe2000780c0ff */
[----:B------:R-:W-:Y:S11]  /*5a50*/  BSSY.RECONVERGENT B6, `(.L_x_100) ;  /* 0x0000013000067945 */ /* 0x000ff60003800200 */
[----:B------:R-:W-:Y:S01]  /*5a60*/  @!UPT UIADD3 URZ, UPT, UPT, URZ, URZ, URZ ;  /* 0x000000fffffff290 */ /* 0x000fe2000fffe0ff */
[----:B------:R-:W-:Y:S05]  /*5a70*/  @!P0 BRA `(.L_x_101) ;  /* 0x0000000000408947 */ /* 0x000fea0003800000 */
        /* <DEDUP_REMOVED lines=16> */
.L_x_101:
[----:B------:R-:W-:Y:S05]  /*5b80*/  BSYNC.RECONVERGENT B6 ;  /* 0x0000000000067941 */ /* 0x000fea0003800200 */
.L_x_100:
[----:B------:R-:W-:Y:S01]  /*5b90*/  R2UR UR4, R160 ;  /* 0x00000000a00472ca */ /* 0x000fe200000e0000 */
[----:B------:R-:W-:Y:S01]  /*5ba0*/  UISETP.NE.U32.AND UP0, UPT, UR60, URZ, UPT ;  /* 0x000000ff3c00728c */ /* 0x000fe2000bf05070 */
[----:B------:R-:W-:Y:S02]  /*5bb0*/  ISETP.NE.U32.AND P4, PT, R156, RZ, PT ;  /* 0x000000ff9c00720c */ /* 0x000fe40003f85070 */
[----:B------:R-:W-:Y:S01]  /*5bc0*/  ISETP.NE.U32.AND P2, PT, RZ, UR46, PT ;  /* 0x0000002eff007c0c */ /* 0x000fe2000bf45070 */
[----:B------:R-:W-:Y:S01]  /*5bd0*/  UISETP.NE.AND.EX UP1, UPT, UR61, URZ, UPT, UP0 ;  /* 0x000000ff3d00728c */ /* 0x000fe2000bf25300 */
[----:B------:R-:W-:Y:S01]  /*5be0*/  ISETP.NE.AND.EX P4, PT, R157, RZ, PT, P4 ;  /* 0x000000ff9d00720c */ /* 0x000fe20003f85340 */
[----:B------:R-:W-:Y:S01]  /*5bf0*/  UPLOP3.LUT UP0, UPT, UPT, UPT, UPT, 0x40, 0x4 ;  /* 0x000000000004789c */ /* 0x000fe20003f0e870 */
[----:B------:R-:W-:Y:S05]  /*5c00*/  ISETP.NE.AND.EX P2, PT, RZ, UR47, PT, P2 ;  /* 0x0000002fff007c0c */ /* 0x000fea000bf45320 */
[----:B------:R-:W-:Y:S06]  /*5c10*/  UISETP.NE.AND UP2, UPT, UR4, URZ, UPT ;  /* 0x000000ff0400728c */ /* 0x000fec000bf45270 */
[----:B------:R-:W-:Y:S05]  /*5c20*/  PLOP3.LUT P1, PT, PT, PT, UP2, 0x80, 0x8 ;  /* 0x000000000008781c */ /* 0x000fea0003f2f028 */
[----:B------:R-:W-:Y:S06]  /*5c30*/  @UP2 UPLOP3.LUT UP0, UPT, UPT, UPT, UP1, 0x80, 0x8 ;  /* 0x000000000008289c */ /* 0x000fec0003f0f010 */
[----:B------:R-:W-:Y:S01]  /*5c40*/  PLOP3.LUT P0, PT, PT, PT, UP0, 0x80, 0x8 ;  /* 0x000000000008781c */ /* 0x000fe20003f0f008 */
[----:B------:R-:W-:Y:S01]  /*5c50*/  @!UPT UIADD3 URZ, UPT, UPT, URZ, URZ, URZ ;  /* 0x000000fffffff290 */ /* 0x000fe2000fffe0ff */
[----:B------:R-:W-:Y:S11]  /*5c60*/  BRA.U !UP1, `(.L_x_102) ;  /* 0x00000001093c7547 */ /* 0x000ff6000b800000 */
[----:B------:R-:W-:Y:S01]  /*5c70*/  UISETP.NE.U32.AND UP0, UPT, UR46, URZ, UPT ;  /* 0x000000ff2e00728c */ /* 0x000fe2000bf05070 */
[----:B-1----:R-:W-:Y:S01]  /*5c80*/  HFMA2 R0, -RZ, RZ, 0, 5.9604644775390625e-08 ;  /* 0x00000001ff007431 */ /* 0x002fe200000001ff */
[----:B------:R-:W1:Y:S01]  /*5c90*/  LDCU.64 UR8, c[0x0][0x358] ;  /* 0x00006b00ff0877ac */ /* 0x000e620008000a00 */
[----:B------:R-:W-:Y:S01]  /*5ca0*/  IMAD.MOV.U32 R158, RZ, RZ, 0x1 ;  /* 0x00000001ff9e7424 */ /* 0x000fe200078e00ff */
[----:B------:R-:W-:Y:S06]  /*5cb0*/  UISETP.NE.AND.EX UP0, UPT, UR47, URZ, UPT, UP0 ;  /* 0x000000ff2f00728c */ /* 0x000fec000bf05300 */
[----:B------:R-:W-:Y:S05]  /*5cc0*/  PLOP3.LUT P3, PT, PT, PT, UP0, 0x80, 0x8 ;  /* 0x000000000008781c */ /* 0x000fea0003f6f008 */
[----:B------:R-:W2:Y:S01]  /*5cd0*/  @UP0 LDCU.64 UR4, c[0x0][0x888] ;  /* 0x00011100ff0407ac */ /* 0x000ea20008000a00 */
[----:B------:R-:W-:Y:S07]  /*5ce0*/  @UP0 UIMAD UR6, UR36, UR60, URZ ;  /* 0x0000003c240602a4 */ /* 0x000fee000f8e02ff */
[----:B------:R-:W-:Y:S01]  /*5cf0*/  @!P3 PRMT R158, R0, 0x7610, R158 ;  /* 0x00007610009eb816 */ /* 0x000fe2000000009e */
[----:B--2---:R-:W-:Y:S06]  /*5d00*/  @UP0 UIMAD.WIDE UR4, UR6, 0x4, UR4 ;  /* 0x00000004060408a5 */ /* 0x004fec000f8e0204 */
[----:B------:R-:W-:Y:S01]  /*5d10*/  IMAD.U32 R2, RZ, RZ, UR4 ;  /* 0x00000004ff027e24 */ /* 0x000fe2000f8e00ff */
[----:B------:R-:W-:Y:S04]  /*5d20*/  MOV R3, UR5 ;  /* 0x0000000500037c02 */ /* 0x000fe80008000f00 */
[----:B------:R-:W2:Y:S01]  /*5d30*/  @!UP0 LDCU UR4, c[0x0][0x880] ;  /* 0x00011000ff0487ac */ /* 0x000ea20008000800 */
[----:B-1---5:R3:W5:Y:S02]  /*5d40*/  @P3 LDG.E R73, desc[UR8][R2.64] ;  /* 0x0000000802493981 */ /* 0x022764000c1e1900 */
[----:B--23--:R-:W-:Y:S02]  /*5d50*/  @!P3 IMAD.U32 R73, RZ, RZ, UR4 ;  /* 0x00000004ff49be24 */ /* 0x00cfe4000f8e00ff */
.L_x_102:
[----:B------:R-:W-:Y:S05]  /*5d60*/  @!P4 BRA `(.L_x_103) ;  /* 0x000000000024c947 */ /* 0x000fea0003800000 */
[----:B------:R-:W-:Y:S01]  /*5d70*/  ISETP.NE.U32.AND P3, PT, R138, RZ, PT ;  /* 0x000000ff8a00720c */ /* 0x000fe20003f65070 */
[----:B------:R-:W2:Y:S03]  /*5d80*/  LDCU.64 UR4, c[0x0][0x358] ;  /* 0x00006b00ff0477ac */ /* 0x000ea60008000a00 */
[----:B------:R-:W-:Y:S11]  /*5d90*/  ISETP.NE.AND.EX P3, PT, R139, RZ, PT, P3 ;  /* 0x000000ff8b00720c */ /* 0x000ff60003f65330 */
[----:B------:R-:W-:Y:S02]  /*5da0*/  @!UPT UIADD3 URZ, UPT, UPT, URZ, URZ, URZ ;  /* 0x000000fffffff290 */ /* 0x000fe4000fffe0ff */
[----:B------:R-:W3:Y:S01]  /*5db0*/  @P3 LDC.64 R2, c[0x0][0x8a8] ;  /* 0x00022a00ff023b82 */ /* 0x000ee20000000a00 */
[----:B-1----:R-:W-:Y:S04]  /*5dc0*/  @P3 IMAD R0, R156, UR36, RZ ;  /* 0x000000249c003c24 */ /* 0x002fe8000f8e02ff */
[----:B---3--:R-:W-:Y:S05]  /*5dd0*/  @P3 IMAD.WIDE R2, R0, 0x4, R2 ;  /* 0x0000000400023825 */ /* 0x008fea00078e0202 */
[----:B--2--5:R2:W5:Y:S02]  /*5de0*/  @P3 LDG.E R70, desc[UR4][R2.64] ;  /* 0x0000000402463981 */ /* 0x024564000c1e1900 */
[----:B--2---:R-:W3:Y:S02]  /*5df0*/  @!P3 LDC R70, c[0x0][0x8a0] ;  /* 0x00022800ff46bb82 */ /* 0x004ee40000000800 */
.L_x_103:
[----:B-----5:R-:W-:Y:S01]  /*5e00*/  FSETP.NEU.AND P4, PT, R73, RZ, PT ;  /* 0x000000ff4900720b */ /* 0x020fe20003f8d000 */
[----:B------:R-:W-:Y:S01]  /*5e10*/  BSSY B1, `(.L_x_104) ;  /* 0x0000047000017945 */ /* 0x000fe20003800000 */
[----:B------:R-:W-:Y:S01]  /*5e20*/  SEL R5, RZ, 0xffffffff, P2 ;  /* 0xffffffffff057807 */ /* 0x000fe20001000000 */
[----:B------:R-:W-:Y:S01]  /*5e30*/  IMAD.MOV.U32 R186, RZ, RZ, 0x1 ;  /* 0x00000001ffba7424 */ /* 0x000fe200078e00ff */
[----:B------:R-:W-:Y:S01]  /*5e40*/  LOP3.LUT P3, RZ, R158, 0xff, RZ, 0xc0, !PT ;  /* 0x000000ff9eff7812 */ /* 0x000fe2000786c0ff */
[----:B------:R-:W-:Y:S01]  /*5e50*/  IMAD R71, R68, 0x80, R69 ;  /* 0x0000008044477824 */ /* 0x000fe200078e0245 */
[----:B-1----:R-:W-:Y:S02]  /*5e60*/  @P1 SEL R0, RZ, 0xffffffff, P4 ;  /* 0xffffffffff001807 */ /* 0x002fe40002000000 */
[----:B------:R-:W-:Y:S02]  /*5e70*/  CS2R R154, SRZ ;  /* 0x00000000009a7805 */ /* 0x000fe4000001ff00 */
[----:B------:R-:W-:Y:S02]  /*5e80*/  LEA R3, R166, UR44, 0x3 ;  /* 0x0000002ca6037c11 */ /* 0x000fe4000f8e18ff */
[----:B------:R-:W-:Y:S02]  /*5e90*/  CS2R R152, SRZ ;  /* 0x0000000000987805 */ /* 0x000fe4000001ff00 */
[----:B------:R-:W-:Y:S02]  /*5ea0*/  @P0 SEL R0, R5, R0, !P3 ;  /* 0x0000000005000207 */ /* 0x000fe40005800000 */
[----:B------:R-:W-:Y:S02]  /*5eb0*/  CS2R R150, SRZ ;  /* 0x0000000000967805 */ /* 0x000fe4000001ff00 */
[----:B------:R-:W-:Y:S02]  /*5ec0*/  LEA R161, R68, UR44, 0x3 ;  /* 0x0000002c44a17c11 */ /* 0x000fe4000f8e18ff */
[----:B------:R-:W-:Y:S02]  /*5ed0*/  CS2R R148, SRZ ;  /* 0x0000000000947805 */ /* 0x000fe4000001ff00 */
[----:B------:R-:W-:Y:S02]  /*5ee0*/  @P1 LOP3.LUT R0, R0, 0x1, RZ, 0xc0, !PT ;  /* 0x0000000100001812 */ /* 0x000fe400078ec0ff */
[----:B------:R-:W-:Y:S02]  /*5ef0*/  CS2R R146, SRZ ;  /* 0x0000000000927805 */ /* 0x000fe4000001ff00 */
[----:B------:R-:W-:Y:S02]  /*5f00*/  SHF.L.U32 R4, R168, 0x1f, RZ ;  /* 0x0000001fa8047819 */ /* 0x000fe400000006ff */
[----:B------:R-:W-:Y:S02]  /*5f10*/  CS2R R144, SRZ ;  /* 0x0000000000907805 */ /* 0x000fe4000001ff00 */
[----:B------:R-:W-:Y:S02]  /*5f20*/  ISETP.NE.U32.OR P6, PT, R0, 0x1, !P1 ;  /* 0x000000010000780c */ /* 0x000fe40004fc5470 */
[----:B------:R-:W-:Y:S02]  /*5f30*/  CS2R R142, SRZ ;  /* 0x00000000008e7805 */ /* 0x000fe4000001ff00 */
[----:B------:R-:W-:Y:S02]  /*5f40*/  PLOP3.LUT P2, PT, PT, PT, UP1, 0x80, 0x8 ;  /* 0x000000000008781c */ /* 0x000fe40003f4f018 */
[----:B------:R-:W-:Y:S02]  /*5f50*/  CS2R R140, SRZ ;  /* 0x00000000008c7805 */ /* 0x000fe4000001ff00 */
[----:B------:R-:W-:Y:S02]  /*5f60*/  SEL R0, RZ, 0xffffffff, P4 ;  /* 0xffffffffff007807 */ /* 0x000fe40002000000 */
[----:B------:R-:W-:Y:S03]  /*5f70*/  P2R R172, PR, RZ, 0x40 ;  /* 0x00000040ffac7803 */ /* 0x000fe60000000000 */
[----:B------:R-:W-:Y:S04]  /*5f80*/  @P6 SHF.L.U32 R2, R165, 0x1f, RZ ;  /* 0x0000001fa5026819 */ /* 0x000fe800000006ff */
[----:B------:R-:W-:Y:S01]  /*5f90*/  @P2 SEL R0, R5, R0, !P3 ;  /* 0x0000000005002207 */ /* 0x000fe20005800000 */
[----:B------:R-:W1:Y:S03]  /*5fa0*/  @P6 SYNCS.PHASECHK.TRANS64.TRYWAIT P1, [R3+URZ+0x40], R2 ;  /* 0x00004002030065a7 */ /* 0x000e6600080211ff */
[----:B------:R-:W-:Y:S04]  /*5fb0*/  LOP3.LUT R0, R0, 0x1, RZ, 0xc0, !PT ;  /* 0x0000000100007812 */ /* 0x000fe800078ec0ff */
[----:B------:R-:W-:Y:S04]  /*5fc0*/  ISETP.NE.U32.AND P5, PT, R0, 0x1, PT ;  /* 0x000000010000780c */ /* 0x000fe80003fa5070 */
[----:B------:R-:W-:Y:S01]  /*5fd0*/  P2R R187, PR, RZ, 0x20 ;  /* 0x00000020ffbb7803 */ /* 0x000fe20000000000 */
[----:B------:R2:W4:Y:S01]  /*5fe0*/  SYNCS.PHASECHK.TRANS64.TRYWAIT P0, [R161+URZ+0x90], R4 ;  /* 0x00009004a10075a7 */ /* 0x00052200080011ff */
[----:B-1----:R-:W-:Y:S01]  /*5ff0*/  @P6 SEL R186, RZ, 0x1, !P1 ;  /* 0x00000001ffba6807 */ /* 0x002fe20004800000 */
[----:B--2---:R-:W-:Y:S06]  /*6000*/  @!P6 BRA `(.L_x_105) ;  /* 0x00000000009ce947 */ /* 0x004fec0003800000 */
[----:B------:R-:W-:Y:S01]  /*6010*/  @P5 IMAD R7, R166, 0x2000, R171 ;  /* 0x00002000a6075824 */ /* 0x000fe200078e02ab */
[----:B------:R-:W1:Y:S01]  /*6020*/  S2R R0, SR_CgaCtaId ;  /* 0x0000000000007919 */ /* 0x000e620000008800 */
[----:B------:R-:W-:Y:S01]  /*6030*/  ISETP.NE.AND P1, PT, R186, RZ, PT ;  /* 0x000000ffba00720c */ /* 0x000fe20003f25270 */
[----:B------:R-:W-:Y:S01]  /*6040*/  BSSY B0, `(.L_x_106) ;  /* 0x0000010000007945 */ /* 0x000fe20003800000 */
[--C-:B------:R-:W-:Y:S01]  /*6050*/  @P5 IMAD R8, R176, -0x10, R7.reuse ;  /* 0xfffffff0b0085824 */ /* 0x100fe200078e0207 */
[----:B------:R-:W-:Y:S01]  /*6060*/  CS2R R142, SRZ ;  /* 0x00000000008e7805 */ /* 0x000fe2000001ff00 */
[----:B------:R-:W-:Y:S01]  /*6070*/  @P5 IMAD R6, R170, -0x10, R7 ;  /* 0xfffffff0aa065824 */ /* 0x000fe200078e0207 */
[----:B------:R-:W-:Y:S01]  /*6080*/  CS2R R140, SRZ ;  /* 0x00000000008c7805 */ /* 0x000fe2000001ff00 */
[----:B------:R-:W-:Y:S01]  /*6090*/  @P5 IMAD R5, R169, 0x10, R8 ;  /* 0x00000010a9055824 */ /* 0x000fe200078e0208 */
[----:B------:R-:W-:Y:S02]  /*60a0*/  CS2R R150, SRZ ;  /* 0x0000000000967805 */ /* 0x000fe4000001ff00 */
[----:B------:R-:W-:Y:S02]  /*60b0*/  CS2R R148, SRZ ;  /* 0x0000000000947805 */ /* 0x000fe4000001ff00 */
[----:B------:R-:W-:Y:S02]  /*60c0*/  CS2R R146, SRZ ;  /* 0x0000000000927805 */ /* 0x000fe4000001ff00 */
[----:B------:R-:W-:Y:S02]  /*60d0*/  CS2R R144, SRZ ;  /* 0x0000000000907805 */ /* 0x000fe4000001ff00 */
[----:B------:R-:W-:Y:S02]  /*60e0*/  CS2R R154, SRZ ;  /* 0x00000000009a7805 */ /* 0x000fe4000001ff00 */
[----:B------:R-:W-:Y:S01]  /*60f0*/  CS2R R152, SRZ ;  /* 0x0000000000987805 */ /* 0x000fe2000001ff00 */
[----:B------:R-:W-:Y:S06]  /*6100*/  @P1 BRA `(.L_x_107) ;  /* 0x00000000000c1947 */ /* 0x000fec0003800000 */
[----:B------:R-:W-:Y:S04]  /*6110*/  SHF.L.U32 R2, R165, 0x1f, RZ ;  /* 0x0000001fa5027819 */ /* 0x000fe800000006ff */
[----:B------:R-:W2:Y:S02]  /*6120*/  SYNCS.PHASECHK.TRANS64.TRYWAIT P1, [R3+URZ+0x40], R2 ;  /* 0x00004002030075a7 */ /* 0x000ea400080211ff */
[----:B--2---:R-:W-:Y:S05]  /*6130*/  @!P1 BRA `(.L_x_108) ;  /* 0x0000003400709947 */ /* 0x004fea0003800000 */
.L_x_107:
[----:B------:R-:W-:Y:S05]  /*6140*/  BSYNC B0 ;  /* 0x0000000000007941 */ /* 0x000fea0003800000 */
.L_x_106:
[----:B------:R-:W-:Y:S01]  /*6150*/  ISETP.NE.AND P1, PT, R187, RZ, PT ;  /* 0x000000ffbb00720c */ /* 0x000fe20003f25270 */
[----:B--2---:R-:W-:Y:S02]  /*6160*/  VIADD R3, R3, 0x50 ;  /* 0x0000005003037836 */ /* 0x004fe40000000000 */
[----:B------:R-:W-:Y:S03]  /*6170*/  VIADD R166, R166, 0x1 ;  /* 0x00000001a6a67836 */ /* 0x000fe60000000000 */
[----:B-1----:R-:W-:Y:S07]  /*6180*/  PRMT R0, R0, 0x654, R3 ;  /* 0x0000065400007816 */ /* 0x002fee0000000003 */
[----:B------:R1:W2:Y:S04]  /*6190*/  @P1 LDS.128 R140, [R7] ;  /* 0x00000000078c1984 */ /* 0x0002a80000000c00 */
[----:B------:R1:W1:Y:S04]  /*61a0*/  @P1 LDS.128 R148, [R6+0x20] ;  /* 0x0000200006941984 */ /* 0x0002680000000c00 */
[----:B------:R1:W1:Y:S04]  /*61b0*/  @P1 LDS.128 R144, [R8+0x10] ;  /* 0x0000100008901984 */ /* 0x0002680000000c00 */
[----:B------:R1:W1:Y:S01]  /*61c0*/  @P1 LDS.128 R152, [R5+0x10] ;  /* 0x0000100005981984 */ /* 0x0002620000000c00 */
[C---:B------:R-:W-:Y:S01]  /*61d0*/  ISETP.NE.AND P1, PT, R166.reuse, 0x2, PT ;  /* 0x00000002a600780c */ /* 0x040fe20003f25270 */
[----:B------:R-:W-:Y:S01]  /*61e0*/  @!PT LDS RZ, [RZ] ;  /* 0x00000000fffff984 */ /* 0x000fe20000000800 */
[----:B------:R-:W-:Y:S01]  /*61f0*/  @!PT LDS RZ, [RZ] ;  /* 0x00000000fffff984 */ /* 0x000fe20000000800 */
[----:B------:R-:W-:Y:S01]  /*6200*/  @!PT LDS RZ, [RZ] ;  /* 0x00000000fffff984 */ /* 0x000fe20000000800 */
[----:B------:R-:W-:Y:S01]  /*6210*/  @!PT LDS RZ, [RZ] ;  /* 0x00000000fffff984 */ /* 0x000fe20000000800 */
[----:B------:R5:W-:Y:S06]  /*6220*/  MEMBAR.ALL.CTA ;  /* 0x0000000000007992 */ /* 0x000bec0000008000 */
[----:B-----5:R-:W5:Y:S01]  /*6230*/  FENCE.VIEW.ASYNC.S ;  /* 0x00000000000073c6 */ /* 0x020f620000000000 */
[----:B------:R-:W-:Y:S01]  /*6240*/  SEL R166, R166, RZ, P1 ;  /* 0x000000ffa6a67207 */ /* 0x000fe20000800000 */
[----:B-----5:R5:W-:Y:S02]  /*6250*/  SYNCS.ARRIVE.TRANS64.RED.A1T0 RZ, [R0+URZ], RZ ;  /* 0x000000ff00ff79a7 */ /* 0x020be400081004ff */
[----:B-----5:R-:W-:Y:S04]  /*6260*/  SEL R0, RZ, 0x1, P1 ;  /* 0x00000001ff007807 */ /* 0x020fe80000800000 */
[----:B--2---:R-:W-:Y:S02]  /*6270*/  LOP3.LUT R165, R165, R0, RZ, 0x3c, !PT ;  /* 0x00000000a5a57212 */ /* 0x004fe400078e3cff */
.L_x_105:
[----:B------:R-:W-:Y:S05]  /*6280*/  BSYNC B1 ;  /* 0x0000000000017941 */ /* 0x000fea0003800000 */
.L_x_104:
[----:B------:R-:W-:Y:S04]  /*6290*/  SHF.R.U32.HI R0, RZ, 0x15, R71 ;  /* 0x00000015ff007819 */ /* 0x000fe80000011647 */
[----:B------:R-:W-:Y:S01]  /*62a0*/  LOP3.LUT P1, RZ, R0, 0x3, R159, 0x48, !PT ;  /* 0x0000000300ff7812 */ /* 0x000fe2000782489f */
[----:B------:R-:W-:Y:S01]  /*62b0*/  @!UPT UIADD3 URZ, UPT, UPT, URZ, URZ, URZ ;  /* 0x000000fffffff290 */ /* 0x000fe2000fffe0ff */
[----:B----4-:R-:W-:Y:S11]  /*62c0*/  @P0 BRA `(.L_x_109) ;  /* 0x0000000000080947 */ /* 0x010ff60003800000 */
[----:B------:R-:W2:Y:S02]  /*62d0*/  SYNCS.PHASECHK.TRANS64.TRYWAIT P0, [R161+URZ+0x90], R4 ;  /* 0x00009004a10075a7 */ /* 0x000ea400080011ff */
[----:B--2---:R-:W-:Y:S05]  /*62e0*/  @!P0 BRA `(.L_x_110) ;  /* 0x0000003400188947 */ /* 0x004fea0003800000 */
.L_x_109:
[----:B------:R-:W-:Y:S04]  /*62f0*/  BSSY.RECONVERGENT B6, `(.L_x_111) ;  /* 0x0000012000067945 */ /* 0x000fe80003800200 */
[----:B------:R-:W-:Y:S05]  /*6300*/  @!P1 BRA `(.L_x_112) ;  /* 0x0000000000409947 */ /* 0x000fea0003800000 */
[----:B------:R-:W4:Y:S01]  /*6310*/  LDCU.64 UR8, c[0x4][0x70] ;  /* 0x01000e00ff0877ac */ /* 0x000f220008000a00 */
[----:B------:R-:W-:Y:S01]  /*6320*/  MOV R3, 0x0 ;  /* 0x0000000000037802 */ /* 0x000fe20000000f00 */
[----:B------:R-:W-:Y:S02]  /*6330*/  HFMA2 R12, -RZ, RZ, 0, 5.9604644775390625e-08 ;  /* 0x00000001ff0c7431 */ /* 0x000fe400000001ff */
[----:B-1----:R-:W-:Y:S02]  /*6340*/  IMAD.MOV.U32 R8, RZ, RZ, 0x192 ;  /* 0x00000192ff087424 */ /* 0x002fe400078e00ff */
[----:B------:R-:W-:Y:S01]  /*6350*/  IMAD.MOV.U32 R13, RZ, RZ, RZ ;  /* 0x000000ffff0d7224 */ /* 0x000fe200078e00ff */
[----:B------:R-:W1:Y:S01]  /*6360*/  LDCU.64 UR6, c[0x4][0x78] ;  /* 0x01000f00ff0677ac */ /* 0x000e620008000a00 */
[----:B------:R-:W3:Y:S01]  /*6370*/  LDC.64 R2, c[0x4][R3] ;  /* 0x0100000003027b82 */ /* 0x000ee20000000a00 */
[----:B------:R-:W5:Y:S01]  /*6380*/  LDCU.64 UR4, c[0x4][0x10] ;  /* 0x01000200ff0477ac */ /* 0x000f620008000a00 */
[----:B----4-:R-:W-:Y:S01]  /*6390*/  MOV R5, UR9 ;  /* 0x0000000900057c02 */ /* 0x010fe20008000f00 */
[----:B--2---:R-:W-:Y:S01]  /*63a0*/  IMAD.U32 R4, RZ, RZ, UR8 ;  /* 0x00000008ff047e24 */ /* 0x004fe2000f8e00ff */
[----:B-1----:R-:W-:Y:S01]  /*63b0*/  MOV R7, UR7 ;  /* 0x0000000700077c02 */ /* 0x002fe20008000f00 */
[----:B------:R-:W-:Y:S01]  /*63c0*/  IMAD.U32 R6, RZ, RZ, UR6 ;  /* 0x00000006ff067e24 */ /* 0x000fe2000f8e00ff */
[----:B-----5:R-:W-:Y:S01]  /*63d0*/  MOV R11, UR5 ;  /* 0x00000005000b7c02 */ /* 0x020fe20008000f00 */
[----:B------:R-:W-:Y:S02]  /*63e0*/  IMAD.U32 R10, RZ, RZ, UR4 ;  /* 0x00000004ff0a7e24 */ /* 0x000fe4000f8e00ff */
[----:B------:R-:W-:Y:S07]  /*63f0*/  LEPC R20, `(.L_x_112) ;  /* 0x000000001014794e */ /* 0x000fee0000000000 */
[----:B---3--:R-:W-:Y:S05]  /*6400*/  CALL.ABS.NOINC R2 ;  /* 0x0000000002007343 */ /* 0x008fea0003c00000 */
.L_x_112:
[----:B------:R-:W-:Y:S05]  /*6410*/  BSYNC.RECONVERGENT B6 ;  /* 0x0000000000067941 */ /* 0x000fea0003800200 */
.L_x_111:
[-C--:B------:R-:W-:Y:S01]  /*6420*/  F2FP.F16.E4M3.UNPACK_B R74, R140.reuse ;  /* 0x0000008cff4a723e */ /* 0x080fe200020006ff */
[----:B------:R-:W-:Y:S05]  /*6430*/  WARPSYNC.ALL ;  /* 0x0000000000007948 */ /* 0x000fea0003800000 */
[----:B------:R-:W-:Y:S01]  /*6440*/  R2UR UR4, R71 ;  /* 0x00000000470472ca */ /* 0x000fe200000e0000 */
[--C-:B------:R-:W-:Y:S01]  /*6450*/  HADD2.F32 R72, -RZ, R74.reuse.H0_H0 ;  /* 0x2000004aff487230 */ /* 0x100fe20000004100 */
[----:B------:R-:W-:Y:S01]  /*6460*/  F2FP.F16.E4M3.UNPACK_B R76, R140.H1 ;  /* 0x0000008cff4c723e */ /* 0x000fe200030006ff */
[----:B------:R-:W-:Y:S01]  /*6470*/  HADD2.F32 R75, -RZ, R74.H1_H1 ;  /* 0x3000004aff4b7230 */ /* 0x000fe20000004100 */
[-C--:B------:R-:W-:Y:S01]  /*6480*/  F2FP.F16.E4M3.UNPACK_B R78, R141.reuse ;  /* 0x0000008dff4e723e */ /* 0x080fe200020006ff */
[----:B------:R-:W-:Y:S01]  /*6490*/  BSSY.RECONVERGENT B0, `(.L_x_113) ;  /* 0x000011d000007945 */ /* 0x000fe20003800200 */
[----:B------:R-:W-:Y:S01]  /*64a0*/  F2FP.F16.E4M3.UNPACK_B R80, R141.H1 ;  /* 0x0000008dff50723e */ /* 0x000fe200030006ff */
[----:B------:R-:W-:Y:S01]  /*64b0*/  HADD2.F32 R74, -RZ, R76.H0_H0 ;  /* 0x2000004cff4a7230 */ /* 0x000fe20000004100 */
[-C--:B------:R-:W-:Y:S01]  /*64c0*/  F2FP.F16.E4M3.UNPACK_B R82, R142.reuse ;  /* 0x0000008eff52723e */ /* 0x080fe200020006ff */
[--C-:B------:R-:W-:Y:S01]  /*64d0*/  HADD2.F32 R77, -RZ, R78.reuse.H0_H0 ;  /* 0x2000004eff4d7230 */ /* 0x100fe20000004100 */
[----:B------:R-:W-:Y:S01]  /*64e0*/  F2FP.F16.E4M3.UNPACK_B R84, R142.H1 ;  /* 0x0000008eff54723e */ /* 0x000fe200030006ff */
[----:B------:R-:W-:Y:S01]  /*64f0*/  HADD2.F32 R78, -RZ, R78.H1_H1 ;  /* 0x3000004eff4e7230 */ /* 0x000fe20000004100 */
[-C--:B------:R-:W-:Y:S01]  /*6500*/  F2FP.F16.E4M3.UNPACK_B R86, R143.reuse ;  /* 0x0000008fff56723e */ /* 0x080fe200020006ff */
[----:B-12---:R-:W3:Y:S01]  /*6510*/  LDTM.x64 R4, tmem[UR4] ;  /* 0x00000004000479ee */ /* 0x006ee20008340000 */
[----:B------:R-:W-:Y:S01]  /*6520*/  F2FP.F16.E4M3.UNPACK_B R88, R143.H1 ;  /* 0x0000008fff58723e */ /* 0x000fe200030006ff */
[----:B------:R-:W-:Y:S01]  /*6530*/  HADD2.F32 R76, -RZ, R76.H1_H1 ;  /* 0x3000004cff4c7230 */ /* 0x000fe20000004100 */
[-C--:B------:R-:W-:Y:S01]  /*6540*/  F2FP.F16.E4M3.UNPACK_B R90, R144.reuse ;  /* 0x00000090ff5a723e */ /* 0x080fe200020006ff */
[----:B------:R-:W-:Y:S01]  /*6550*/  HADD2.F32 R79, -RZ, R80.H0_H0 ;  /* 0x20000050ff4f7230 */ /* 0x000fe20000004100 */
[----:B------:R-:W-:Y:S01]  /*6560*/  F2FP.F16.E4M3.UNPACK_B R92, R144.H1 ;  /* 0x00000090ff5c723e */ /* 0x000fe200030006ff */
[--C-:B------:R-:W-:Y:S01]  /*6570*/  HADD2.F32 R81, -RZ, R82.reuse.H0_H0 ;  /* 0x20000052ff517230 */ /* 0x100fe20000004100 */
[----:B------:R-:W-:Y:S01]  /*6580*/  ISETP.NE.AND P6, PT, R172, RZ, PT ;  /* 0x000000ffac00720c */ /* 0x000fe20003fc5270 */
[----:B------:R-:W-:Y:S01]  /*6590*/  HADD2.F32 R82, -RZ, R82.H1_H1 ;  /* 0x30000052ff527230 */ /* 0x000fe20000004100 */
[----:B------:R-:W-:Y:S01]  /*65a0*/  SHF.L.U32 R196, R164, 0x4, RZ ;  /* 0x00000004a4c47819 */ /* 0x000fe200000006ff */
[--C-:B------:R-:W-:Y:S01]  /*65b0*/  HADD2.F32 R85, -RZ, R86.reuse.H0_H0 ;  /* 0x20000056ff557230 */ /* 0x100fe20000004100 */
[----:B------:R-:W-:Y:S01]  /*65c0*/  SHF.L.U32 R200, R163, 0x4, RZ ;  /* 0x00000004a3c87819 */ /* 0x000fe200000006ff */
[----:B------:R-:W-:Y:S01]  /*65d0*/  HADD2.F32 R86, -RZ, R86.H1_H1 ;  /* 0x30000056ff567230 */ /* 0x000fe20000004100 */
[C---:B------:R-:W-:Y:S01]  /*65e0*/  IADD3 R179, PT, PT, R171.reuse, R196, RZ ;  /* 0x000000c4abb37210 */ /* 0x040fe20007ffe0ff */
[--C-:B------:R-:W-:Y:S01]  /*65f0*/  HADD2.F32 R89, -RZ, R90.reuse.H0_H0 ;  /* 0x2000005aff597230 */ /* 0x100fe20000004100 */
[----:B------:R-:W-:Y:S01]  /*6600*/  IADD3 R185, PT, PT, R171, R200, RZ ;  /* 0x000000c8abb97210 */ /* 0x000fe20007ffe0ff */
[----:B------:R-:W-:Y:S01]  /*6610*/  HADD2.F32 R90, -RZ, R90.H1_H1 ;  /* 0x3000005aff5a7230 */ /* 0x000fe20000004100 */
[----:B------:R-:W-:Y:S01]  /*6620*/  SHF.L.U32 R198, R169, 0x4, RZ ;  /* 0x00000004a9c67819 */ /* 0x000fe200000006ff */
[----:B------:R-:W-:Y:S01]  /*6630*/  HADD2.F32 R80, -RZ, R80.H1_H1 ;  /* 0x30000050ff507230 */ /* 0x000fe20000004100 */
[----:B------:R-:W-:Y:S01]  /*6640*/  F2FP.F16.E4M3.UNPACK_B R94, R145 ;  /* 0x00000091ff5e723e */ /* 0x000fe200020006ff */
[--C-:B------:R-:W-:Y:S01]  /*6650*/  HADD2.F32 R83, -RZ, R84.reuse.H0_H0 ;  /* 0x20000054ff537230 */ /* 0x100fe20000004100 */
[----:B------:R-:W-:Y:S01]  /*6660*/  IADD3 R184, PT, PT, R198, R179, RZ ;  /* 0x000000b3c6b87210 */ /* 0x000fe20007ffe0ff */
[----:B------:R-:W-:Y:S01]  /*6670*/  HADD2.F32 R84, -RZ, R84.H1_H1 ;  /* 0x30000054ff547230 */ /* 0x000fe20000004100 */
[----:B------:R-:W-:Y:S01]  /*6680*/  F2FP.F16.E4M3.UNPACK_B R98, R146 ;  /* 0x00000092ff62723e */ /* 0x000fe200020006ff */
[C---:B---3--:R-:W-:Y:S01]  /*6690*/  FMUL R0, R70.reuse, R4 ;  /* 0x0000000446007220 */ /* 0x048fe20000400000 */
[C---:B------:R-:W-:Y:S01]  /*66a0*/  FMUL R2, R70.reuse, R5 ;  /* 0x0000000546027220 */ /* 0x040fe20000400000 */
[C---:B------:R-:W-:Y:S01]  /*66b0*/  FMUL R4, R70.reuse, R8 ;  /* 0x0000000846047220 */ /* 0x040fe20000400000 */
[C---:B------:R-:W-:Y:S01]  /*66c0*/  FMUL R5, R70.reuse, R9 ;  /* 0x0000000946057220 */ /* 0x040fe20000400000 */
[C---:B------:R-:W-:Y:S01]  /*66d0*/  FFMA R0, R73.reuse, R72, R0 ;  /* 0x0000004849007223 */ /* 0x040fe20000000000 */
[C---:B------:R-:W-:Y:S01]  /*66e0*/  FFMA R2, R73.reuse, R75, R2 ;  /* 0x0000004b49027223 */ /* 0x040fe20000000002 */
[C---:B------:R-:W-:Y:S01]  /*66f0*/  FMUL R8, R70.reuse, R12 ;  /* 0x0000000c46087220 */ /* 0x040fe20000400000 */
[C---:B------:R-:W-:Y:S01]  /*6700*/  FMUL R9, R70.reuse, R13 ;  /* 0x0000000d46097220 */ /* 0x040fe20000400000 */
[C---:B------:R-:W-:Y:S01]  /*6710*/  FMUL R12, R70.reuse, R16 ;  /* 0x00000010460c7220 */ /* 0x040fe20000400000 */
[C---:B------:R-:W-:Y:S01]  /*6720*/  FMUL R13, R70.reuse, R17 ;  /* 0x00000011460d7220 */ /* 0x040fe20000400000 */
[C---:B------:R-:W-:Y:S01]  /*6730*/  FMUL R16, R70.reuse, R20 ;  /* 0x0000001446107220 */ /* 0x040fe20000400000 */
[C---:B------:R-:W-:Y:S01]  /*6740*/  FMUL R17, R70.reuse, R21 ;  /* 0x0000001546117220 */ /* 0x040fe20000400000 */
[--C-:B------:R-:W-:Y:S02]  /*6750*/  HADD2.F32 R93, -RZ, R94.reuse.H0_H0 ;  /* 0x2000005eff5d7230 */ /* 0x100fe40000004100 */
[C---:B------:R-:W-:Y:S01]  /*6760*/  FMUL R20, R70.reuse, R24 ;  /* 0x0000001846147220 */ /* 0x040fe20000400000 */
[----:B------:R-:W-:Y:S02]  /*6770*/  HADD2.F32 R94, -RZ, R94.H1_H1 ;  /* 0x3000005eff5e7230 */ /* 0x000fe40000004100 */
[C---:B------:R-:W-:Y:S01]  /*6780*/  FMUL R21, R70.reuse, R25 ;  /* 0x0000001946157220 */ /* 0x040fe20000400000 */
[--C-:B------:R-:W-:Y:S02]  /*6790*/  HADD2.F32 R97, -RZ, R98.reuse.H0_H0 ;  /* 0x20000062ff617230 */ /* 0x100fe40000004100 */
[C---:B------:R-:W-:Y:S01]  /*67a0*/  FMUL R24, R70.reuse, R28 ;  /* 0x0000001c46187220 */ /* 0x040fe20000400000 */
[----:B------:R-:W-:Y:S02]  /*67b0*/  HADD2.F32 R98, -RZ, R98.H1_H1 ;  /* 0x30000062ff627230 */ /* 0x000fe40000004100 */
[C---:B------:R-:W-:Y:S01]  /*67c0*/  FMUL R25, R70.reuse, R29 ;  /* 0x0000001d46197220 */ /* 0x040fe20000400000 */
[C---:B------:R-:W-:Y:S01]  /*67d0*/  FMUL R28, R70.reuse, R32 ;  /* 0x00000020461c7220 */ /* 0x040fe20000400000 */
[C---:B------:R-:W-:Y:S01]  /*67e0*/  FMUL R29, R70.reuse, R33 ;  /* 0x00000021461d7220 */ /* 0x040fe20000400000 */
[C---:B------:R-:W-:Y:S01]  /*67f0*/  FMUL R32, R70.reuse, R36 ;  /* 0x0000002446207220 */ /* 0x040fe20000400000 */
[----:B------:R-:W-:Y:S01]  /*6800*/  F2FP.F16.E4M3.UNPACK_B R96, R145.H1 ;  /* 0x00000091ff60723e */ /* 0x000fe200030006ff */
[C---:B------:R-:W-:Y:S01]  /*6810*/  FMUL R33, R70.reuse, R37 ;  /* 0x0000002546217220 */ /* 0x040fe20000400000 */
[C---:B------:R-:W-:Y:S01]  /*6820*/  FMUL R36, R70.reuse, R40 ;  /* 0x0000002846247220 */ /* 0x040fe20000400000 */
[----:B------:R-:W-:Y:S01]  /*6830*/  F2FP.F16.E4M3.UNPACK_B R100, R146.H1 ;  /* 0x00000092ff64723e */ /* 0x000fe200030006ff */
[C---:B------:R-:W-:Y:S01]  /*6840*/  FMUL R37, R70.reuse, R41 ;  /* 0x0000002946257220 */ /* 0x040fe20000400000 */
[C---:B------:R-:W-:Y:S01]  /*6850*/  FMUL R40, R70.reuse, R44 ;  /* 0x0000002c46287220 */ /* 0x040fe20000400000 */
[----:B------:R-:W-:Y:S01]  /*6860*/  F2FP.F16.E4M3.UNPACK_B R102, R147 ;  /* 0x00000093ff66723e */ /* 0x000fe200020006ff */
[C---:B------:R-:W-:Y:S01]  /*6870*/  FMUL R41, R70.reuse, R45 ;  /* 0x0000002d46297220 */ /* 0x040fe20000400000 */
[C---:B------:R-:W-:Y:S01]  /*6880*/  FMUL R44, R70.reuse, R48 ;  /* 0x00000030462c7220 */ /* 0x040fe20000400000 */
[----:B------:R-:W-:Y:S01]  /*6890*/  F2FP.F16.E4M3.UNPACK_B R104, R147.H1 ;  /* 0x00000093ff68723e */ /* 0x000fe200030006ff */
[C---:B------:R-:W-:Y:S01]  /*68a0*/  FMUL R45, R70.reuse, R49 ;  /* 0x00000031462d7220 */ /* 0x040fe20000400000 */
[--C-:B------:R-:W-:Y:S02]  /*68b0*/  HADD2.F32 R101, -RZ, R102.reuse.H0_H0 ;  /* 0x20000066ff657230 */ /* 0x100fe40000004100 */
[C---:B------:R-:W-:Y:S01]  /*68c0*/  FMUL R48, R70.reuse, R52 ;  /* 0x0000003446307220 */ /* 0x040fe20000400000 */
[----:B------:R-:W-:Y:S01]  /*68d0*/  F2FP.F16.E4M3.UNPACK_B R106, R148 ;  /* 0x00000094ff6a723e */ /* 0x000fe200020006ff */
[----:B------:R-:W-:Y:S02]  /*68e0*/  HADD2.F32 R102, -RZ, R102.H1_H1 ;  /* 0x30000066ff667230 */ /* 0x000fe40000004100 */
[C---:B------:R-:W-:Y:S01]  /*68f0*/  FMUL R49, R70.reuse, R53 ;  /* 0x0000003546317220 */ /* 0x040fe20000400000 */
[C---:B------:R-:W-:Y:S01]  /*6900*/  FMUL R52, R70.reuse, R56 ;  /* 0x0000003846347220 */ /* 0x040fe20000400000 */
[----:B------:R-:W-:Y:S01]  /*6910*/  F2FP.F16.E4M3.UNPACK_B R108, R148.H1 ;  /* 0x00000094ff6c723e */ /* 0x000fe200030006ff */
[--C-:B------:R-:W-:Y:S02]  /*6920*/  HADD2.F32 R105, -RZ, R106.reuse.H0_H0 ;  /* 0x2000006aff697230 */ /* 0x100fe40000004100 */
[C---:B------:R-:W-:Y:S01]  /*6930*/  FMUL R53, R70.reuse, R57 ;  /* 0x0000003946357220 */ /* 0x040fe20000400000 */
[----:B------:R-:W-:Y:S02]  /*6940*/  HADD2.F32 R106, -RZ, R106.H1_H1 ;  /* 0x3000006aff6a7230 */ /* 0x000fe40000004100 */
        /* <DEDUP_REMOVED lines=11> */
[C---:B------:R-:W-:Y:S01]  /*6a00*/  FFMA R3, R73.reuse, R74, R3 ;  /* 0x0000004a49037223 */ /* 0x040fe20000000003 */
[----:B------:R-:W-:Y:S01]  /*6a10*/  F2FP.F16.E4M3.UNPACK_B R116, R150.H1 ;  /* 0x00000096ff74723e */ /* 0x000fe200030006ff */
[--C-:B------:R-:W-:Y:S02]  /*6a20*/  HADD2.F32 R113, -RZ, R114.reuse.H0_H0 ;  /* 0x20000072ff717230 */ /* 0x100fe40000004100 */
[C---:B------:R-:W-:Y:S01]  /*6a30*/  FFMA R7, R73.reuse, R76, R7 ;  /* 0x0000004c49077223 */ /* 0x040fe20000000007 */
[C---:B------:R-:W-:Y:S01]  /*6a40*/  FFMA R4, R73.reuse, R77, R4 ;  /* 0x0000004d49047223 */ /* 0x040fe20000000004 */
[----:B------:R-:W-:Y:S01]  /*6a50*/  F2FP.F16.E4M3.UNPACK_B R118, R151 ;  /* 0x00000097ff76723e */ /* 0x000fe200020006ff */
[----:B------:R-:W-:Y:S01]  /*6a60*/  FFMA R5, R73, R78, R5 ;  /* 0x0000004e49057223 */ /* 0x000fe20000000005 */
[----:B------:R-:W-:Y:S01]  /*6a70*/  HADD2.F32 R114, -RZ, R114.H1_H1 ;  /* 0x30000072ff727230 */ /* 0x000fe20000004100 */
[----:B------:R-:W-:Y:S01]  /*6a80*/  F2FP.SATFINITE.E4M3.F32.PACK_AB_MERGE_C R173, R7, R3, RZ ;  /* 0x0000000307ad723e */ /* 0x000fe200048070ff */
[C---:B------:R-:W-:Y:S01]  /*6a90*/  FMUL R6, R70.reuse, R10 ;  /* 0x0000000a46067220 */ /* 0x040fe20000400000 */
[--C-:B------:R-:W-:Y:S02]  /*6aa0*/  HADD2.F32 R117, -RZ, R118.reuse.H0_H0 ;  /* 0x20000076ff757230 */ /* 0x100fe40000004100 */
[----:B------:R-:W-:Y:S01]  /*6ab0*/  FMUL R11, R70, R11 ;  /* 0x0000000b460b7220 */ /* 0x000fe20000400000 */
[----:B------:R-:W-:Y:S01]  /*6ac0*/  F2FP.SATFINITE.E4M3.F32.PACK_AB_MERGE_C R172, R2, R0, R173 ;  /* 0x0000000002ac723e */ /* 0x000fe200048070ad */
[C---:B------:R-:W-:Y:S01]  /*6ad0*/  FFMA R6, R73.reuse, R79, R6 ;  /* 0x0000004f49067223 */ /* 0x040fe20000000006 */
[----:B------:R-:W-:Y:S02]  /*6ae0*/  HADD2.F32 R118, -RZ, R118.H1_H1 ;  /* 0x30000076ff767230 */ /* 0x000fe40000004100 */
[C---:B------:R-:W-:Y:S01]  /*6af0*/  FFMA R11, R73.reuse, R80, R11 ;  /* 0x00000050490b7223 */ /* 0x040fe2000000000b */
[C---:B------:R-:W-:Y:S01]  /*6b00*/  FFMA R8, R73.reuse, R81, R8 ;  /* 0x0000005149087223 */ /* 0x040fe20000000008 */
[----:B------:R-:W-:Y:S01]  /*6b10*/  F2FP.F16.E4M3.UNPACK_B R120, R151.H1 ;  /* 0x00000097ff78723e */ /* 0x000fe200030006ff */
[----:B------:R-:W-:Y:S01]  /*6b20*/  FFMA R9, R73, R82, R9 ;  /* 0x0000005249097223 */ /* 0x000fe20000000009 */
[C---:B------:R-:W-:Y:S01]  /*6b30*/  FMUL R10, R70.reuse, R14 ;  /* 0x0000000e460a7220 */ /* 0x040fe20000400000 */
[----:B------:R-:W-:Y:S01]  /*6b40*/  F2FP.F16.E4M3.UNPACK_B R122, R152 ;  /* 0x00000098ff7a723e */ /* 0x000fe200020006ff */
[C---:B------:R-:W-:Y:S01]  /*6b50*/  FMUL R15, R70.reuse, R15 ;  /* 0x0000000f460f7220 */ /* 0x040fe20000400000 */
[----:B------:R-:W-:Y:S01]  /*6b60*/  HADD2.F32 R87, -RZ, R88.H0_H0 ;  /* 0x20000058ff577230 */ /* 0x000fe20000004100 */
[----:B------:R-:W-:Y:S01]  /*6b70*/  F2FP.SATFINITE.E4M3.F32.PACK_AB_MERGE_C R174, R11, R6, RZ ;  /* 0x000000060bae723e */ /* 0x000fe200048070ff */
[C---:B------:R-:W-:Y:S01]  /*6b80*/  FFMA R10, R73.reuse, R83, R10 ;  /* 0x00000053490a7223 */ /* 0x040fe2000000000a */
[C---:B------:R-:W-:Y:S01]  /*6b90*/  FFMA R15, R73.reuse, R84, R15 ;  /* 0x00000054490f7223 */ /* 0x040fe2000000000f */
[C---:B------:R-:W-:Y:S01]  /*6ba0*/  FFMA R12, R73.reuse, R85, R12 ;  /* 0x00000055490c7223 */ /* 0x040fe2000000000c */
[----:B------:R-:W-:Y:S01]  /*6bb0*/  F2FP.F16.E4M3.UNPACK_B R124, R152.H1 ;  /* 0x00000098ff7c723e */ /* 0x000fe200030006ff */
[----:B------:R-:W-:Y:S01]  /*6bc0*/  FFMA R13, R73, R86, R13 ;  /* 0x00000056490d7223 */ /* 0x000fe2000000000d */
[----:B------:R-:W-:Y:S01]  /*6bd0*/  F2FP.SATFINITE.E4M3.F32.PACK_AB_MERGE_C R173, R5, R4, R174 ;  /* 0x0000000405ad723e */ /* 0x000fe200048070ae */
[--C-:B------:R-:W-:Y:S01]  /*6be0*/  HADD2.F32 R121, -RZ, R122.reuse.H0_H0 ;  /* 0x2000007aff797230 */ /* 0x100fe20000004100 */
[----:B------:R-:W-:Y:S01]  /*6bf0*/  F2FP.SATFINITE.E4M3.F32.PACK_AB_MERGE_C R174, R15, R10, RZ ;  /* 0x0000000a0fae723e */ /* 0x000fe200048070ff */
[----:B------:R-:W-:Y:S02]  /*6c00*/  HADD2.F32 R122, -RZ, R122.H1_H1 ;  /* 0x3000007aff7a7230 */ /* 0x000fe40000004100 */
[C---:B------:R-:W-:Y:S01]  /*6c10*/  FMUL R14, R70.reuse, R18 ;  /* 0x00000012460e7220 */ /* 0x040fe20000400000 */
[----:B------:R-:W-:Y:S01]  /*6c20*/  HADD2.F32 R88, -RZ, R88.H1_H1 ;  /* 0x30000058ff587230 */ /* 0x000fe20000004100 */
[----:B------:R-:W-:Y:S01]  /*6c30*/  F2FP.SATFINITE.E4M3.F32.PACK_AB_MERGE_C R174, R9, R8, R174 ;  /* 0x0000000809ae723e */ /* 0x000fe200048070ae */
[C---:B------:R-:W-:Y:S01]  /*6c40*/  FMUL R19, R70.reuse, R19 ;  /* 0x0000001346137220 */ /* 0x040fe20000400000 */
[--C-:B------:R-:W-:Y:S02]  /*6c50*/  HADD2.F32 R91, -RZ, R92.reuse.H0_H0 ;  /* 0x2000005cff5b7230 */ /* 0x100fe40000004100 */
[C---:B------:R-:W-:Y:S01]  /*6c60*/  FFMA R14, R73.reuse, R87, R14 ;  /* 0x00000057490e7223 */ /* 0x040fe2000000000e */
[----:B------:R-:W-:Y:S02]  /*6c70*/  HADD2.F32 R92, -RZ, R92.H1_H1 ;  /* 0x3000005cff5c7230 */ /* 0x000fe40000004100 */
[C---:B------:R-:W-:Y:S01]  /*6c80*/  FFMA R19, R73.reuse, R88, R19 ;  /* 0x0000005849137223 */ /* 0x040fe20000000013 */
[C---:B------:R-:W-:Y:S01]  /*6c90*/  FFMA R16, R73.reuse, R89, R16 ;  /* 0x0000005949107223 */ /* 0x040fe20000000010 */
        /* <DEDUP_REMOVED lines=17> */
[----:B------:R1:W-:Y:S01]  /*6db0*/  STS.128 [R137+UR44+0x4200], R172 ;  /* 0x004200ac89007988 */ /* 0x0003e20008000c2c */
[----:B------:R-:W-:Y:S01]  /*6dc0*/  F2FP.SATFINITE.E4M3.F32.PACK_AB_MERGE_C R180, R17, R16, R180 ;  /* 0x0000001011b4723e */ /* 0x000fe200048070b4 */
[C---:B------:R-:W-:Y:S01]  /*6dd0*/  FFMA R22, R73.reuse, R95, R22 ;  /* 0x0000005f49167223 */ /* 0x040fe20000000016 */
[C---:B------:R-:W-:Y:S01]  /*6de0*/  FMUL R27, R70.reuse, R27 ;  /* 0x0000001b461b7220 */ /* 0x040fe20000400000 */
[--C-:B------:R-:W-:Y:S02]  /*6df0*/  HADD2.F32 R99, -RZ, R100.reuse.H0_H0 ;  /* 0x20000064ff637230 */ /* 0x100fe40000004100 */
[C---:B------:R-:W-:Y:S01]  /*6e00*/  FMUL R26, R70.reuse, R30 ;  /* 0x0000001e461a7220 */ /* 0x040fe20000400000 */
[----:B------:R-:W-:Y:S02]  /*6e10*/  HADD2.F32 R100, -RZ, R100.H1_H1 ;  /* 0x30000064ff647230 */ /* 0x000fe40000004100 */
[C---:B------:R-:W-:Y:S01]  /*6e20*/  FFMA R27, R73.reuse, R96, R27 ;  /* 0x00000060491b7223 */ /* 0x040fe2000000001b */
[C---:B------:R-:W-:Y:S01]  /*6e30*/  FFMA R24, R73.reuse, R97, R24 ;  /* 0x0000006149187223 */ /* 0x040fe20000000018 */
[C---:B------:R-:W-:Y:S01]  /*6e40*/  FFMA R25, R73.reuse, R98, R25 ;  /* 0x0000006249197223 */ /* 0x040fe20000000019 */
[----:B------:R-:W-:Y:S01]  /*6e50*/  F2FP.F16.E4M3.UNPACK_B R130, R154 ;  /* 0x0000009aff82723e */ /* 0x000fe200020006ff */
[----:B------:R-:W-:Y:S01]  /*6e60*/  FFMA R26, R73, R99, R26 ;  /* 0x00000063491a7223 */ /* 0x000fe2000000001a */
[----:B------:R-:W-:Y:S01]  /*6e70*/  F2FP.SATFINITE.E4M3.F32.PACK_AB_MERGE_C R181, R27, R22, RZ ;  /* 0x000000161bb5723e */ /* 0x000fe200048070ff */
[C---:B------:R-:W-:Y:S01]  /*6e80*/  FMUL R31, R70.reuse, R31 ;  /* 0x0000001f461f7220 */ /* 0x040fe20000400000 */
[--C-:B------:R-:W-:Y:S02]  /*6e90*/  HADD2.F32 R103, -RZ, R104.reuse.H0_H0 ;  /* 0x20000068ff677230 */ /* 0x100fe40000004100 */
[C---:B------:R-:W-:Y:S01]  /*6ea0*/  FMUL R30, R70.reuse, R34 ;  /* 0x00000022461e7220 */ /* 0x040fe20000400000 */
[----:B------:R-:W-:Y:S01]  /*6eb0*/  HADD2.F32 R104, -RZ, R104.H1_H1 ;  /* 0x30000068ff687230 */ /* 0x000fe20000004100 */
[----:B------:R-:W-:Y:S01]  /*6ec0*/  F2FP.SATFINITE.E4M3.F32.PACK_AB_MERGE_C R181, R21, R20, R181 ;  /* 0x0000001415b5723e */ /* 0x000fe200048070b5 */
[C---:B------:R-:W-:Y:S01]  /*6ed0*/  FFMA R31, R73.reuse, R100, R31 ;  /* 0x00000064491f7223 */ /* 0x040fe2000000001f */
[C---:B------:R-:W-:Y:S01]  /*6ee0*/  FFMA R28, R73.reuse, R101, R28 ;  /* 0x00000065491c7223 */ /* 0x040fe2000000001c */
[C---:B------:R-:W-:Y:S01]  /*6ef0*/  FFMA R29, R73.reuse, R102, R29 ;  /* 0x00000066491d7223 */ /* 0x040fe2000000001d */
[----:B------:R-:W-:Y:S01]  /*6f00*/  F2FP.F16.E4M3.UNPACK_B R132, R154.H1 ;  /* 0x0000009aff84723e */ /* 0x000fe200030006ff */
[----:B------:R-:W-:Y:S01]  /*6f10*/  FFMA R30, R73, R103, R30 ;  /* 0x00000067491e7223 */ /* 0x000fe2000000001e */
[----:B------:R-:W-:Y:S01]  /*6f20*/  F2FP.SATFINITE.E4M3.F32.PACK_AB_MERGE_C R182, R31, R26, RZ ;  /* 0x0000001a1fb6723e */ /* 0x000fe200048070ff */
[----:B------:R-:W-:Y:S02]  /*6f30*/  HADD2.F32 R129, -RZ, R130.H0_H0 ;  /* 0x20000082ff817230 */ /* 0x000fe40000004100 */
[C---:B------:R-:W-:Y:S01]  /*6f40*/  FMUL R35, R70.reuse, R35 ;  /* 0x0000002346237220 */ /* 0x040fe20000400000 */
[----:B------:R-:W-:Y:S01]  /*6f50*/  HADD2.F32 R107, -RZ, R108.H0_H0 ;  /* 0x2000006cff6b7230 */ /* 0x000fe20000004100 */
[----:B------:R-:W-:Y:S01]  /*6f60*/  F2FP.SATFINITE.E4M3.F32.PACK_AB_MERGE_C R182, R25, R24, R182 ;  /* 0x0000001819b6723e */ /* 0x000fe200048070b6 */
[----:B------:R-:W-:Y:S02]  /*6f70*/  HADD2.F32 R130, -RZ, R130.H1_H1 ;  /* 0x30000082ff827230 */ /* 0x000fe40000004100 */
[C---:B------:R-:W-:Y:S01]  /*6f80*/  FFMA R35, R73.reuse, R104, R35 ;  /* 0x0000006849237223 */ /* 0x040fe20000000023 */
[C---:B------:R-:W-:Y:S01]  /*6f90*/  FFMA R32, R73.reuse, R105, R32 ;  /* 0x0000006949207223 */ /* 0x040fe20000000020 */
[----:B------:R-:W-:Y:S01]  /*6fa0*/  FFMA R33, R73, R106, R33 ;  /* 0x0000006a49217223 */ /* 0x000fe20000000021 */
[----:B------:R-:W-:Y:S02]  /*6fb0*/  HADD2.F32 R108, -RZ, R108.H1_H1 ;  /* 0x3000006cff6c7230 */ /* 0x000fe40000004100 */
        /* <DEDUP_REMOVED lines=16> */
[----:B------:R1:W-:Y:S01]  /*70c0*/  STS.128 [R179+0x4010], R180 ;  /* 0x004010b4b3007388 */ /* 0x0003e20000000c00 */
[----:B------:R-:W-:Y:S01]  /*70d0*/  F2FP.SATFINITE.E4M3.F32.PACK_AB_MERGE_C R188, R33, R32, R188 ;  /* 0x0000002021bc723e */ /* 0x000fe200048070bc */
[C---:B------:R-:W-:Y:S01]  /*70e0*/  FFMA R38, R73.reuse, R111, R38 ;  /* 0x0000006f49267223 */ /* 0x040fe20000000026 */
[C---:B------:R-:W-:Y:S01]  /*70f0*/  FMUL R43, R70.reuse, R43 ;  /* 0x0000002b462b7220 */ /* 0x040fe20000400000 */
[--C-:B------:R-:W-:Y:S02]  /*7100*/  HADD2.F32 R115, -RZ, R116.reuse.H0_H0 ;  /* 0x20000074ff737230 */ /* 0x100fe40000004100 */
[----:B------:R-:W-:Y:S01]  /*7110*/  FMUL R42, R70, R46 ;  /* 0x0000002e462a7220 */ /* 0x000fe20000400000 */
[----:B------:R-:W-:Y:S02]  /*7120*/  HADD2.F32 R116, -RZ, R116.H1_H1 ;  /* 0x30000074ff747230 */ /* 0x000fe40000004100 */
[C---:B------:R-:W-:Y:S01]  /*7130*/  FFMA R43, R73.reuse, R112, R43 ;  /* 0x00000070492b7223 */ /* 0x040fe2000000002b */
[C---:B------:R-:W-:Y:S01]  /*7140*/  FFMA R40, R73.reuse, R113, R40 ;  /* 0x0000007149287223 */ /* 0x040fe20000000028 */
[C---:B------:R-:W-:Y:S01]  /*7150*/  FFMA R41, R73.reuse, R114, R41 ;  /* 0x0000007249297223 */ /* 0x040fe20000000029 */
[----:B------:R-:W-:Y:S01]  /*7160*/  ISETP.NE.AND P0, PT, R178, RZ, PT ;  /* 0x000000ffb200720c */ /* 0x000fe20003f05270 */
        /* <DEDUP_REMOVED lines=10> */
[C---:B------:R-:W-:Y:S01]  /*7210*/  FMUL R51, R70.reuse, R51 ;  /* 0x0000003346337220 */ /* 0x040fe20000400000 */
[--C-:B------:R-:W-:Y:S02]  /*7220*/  HADD2.F32 R123, -RZ, R124.reuse.H0_H0 ;  /* 0x2000007cff7b7230 */ /* 0x100fe40000004100 */
[C---:B------:R-:W-:Y:S01]  /*7230*/  FFMA R46, R73.reuse, R119, R46 ;  /* 0x00000077492e7223 */ /* 0x040fe2000000002e */
[----:B------:R-:W-:Y:S02]  /*7240*/  HADD2.F32 R124, -RZ, R124.H1_H1 ;  /* 0x3000007cff7c7230 */ /* 0x000fe40000004100 */
[C---:B------:R-:W-:Y:S01]  /*7250*/  FMUL R50, R70.reuse, R54 ;  /* 0x0000003646327220 */ /* 0x040fe20000400000 */
[C---:B------:R-:W-:Y:S01]  /*7260*/  FFMA R51, R73.reuse, R120, R51 ;  /* 0x0000007849337223 */ /* 0x040fe20000000033 */
[C---:B------:R-:W-:Y:S01]  /*7270*/  FMUL R55, R70.reuse, R55 ;  /* 0x0000003746377220 */ /* 0x040fe20000400000 */
[C---:B------:R-:W-:Y:S01]  /*7280*/  FFMA R48, R73.reuse, R121, R48 ;  /* 0x0000007949307223 */ /* 0x040fe20000000030 */
[C---:B------:R-:W-:Y:S01]  /*7290*/  FFMA R49, R73.reuse, R122, R49 ;  /* 0x0000007a49317223 */ /* 0x040fe20000000031 */
        /* <DEDUP_REMOVED lines=20> */
[----:B------:R-:W-:Y:S01]  /*73e0*/  FFMA R63, R73, R132, R63 ;  /* 0x00000084493f7223 */ /* 0x000fe2000000003f */
[----:B------:R-:W-:Y:S01]  /*73f0*/  FMUL R67, R70, R67 ;  /* 0x0000004346437220 */ /* 0x000fe20000400000 */
[----:B------:R-:W-:Y:S01]  /*7400*/  F2FP.SATFINITE.E4M3.F32.PACK_AB_MERGE_C R190, R47, R42, RZ ;  /* 0x0000002a2fbe723e */ /* 0x000fe200048070ff */
[----:B------:R-:W-:Y:S01]  /*7410*/  FFMA R60, R73, R133, R60 ;  /* 0x00000085493c7223 */ /* 0x000fe2000000003c */
[----:B------:R-:W-:Y:S01]  /*7420*/  F2FP.SATFINITE.E4M3.F32.PACK_AB_MERGE_C R191, R51, R46, RZ ;  /* 0x0000002e33bf723e */ /* 0x000fe200048070ff */
[C---:B------:R-:W-:Y:S01]  /*7430*/  FFMA R61, R73.reuse, R134, R61 ;  /* 0x00000086493d7223 */ /* 0x040fe2000000003d */
[C---:B------:R-:W-:Y:S01]  /*7440*/  FFMA R62, R73.reuse, R135, R62 ;  /* 0x00000087493e7223 */ /* 0x040fe2000000003e */
[----:B------:R-:W-:Y:S01]  /*7450*/  FFMA R67, R73, R136, R67 ;  /* 0x0000008849437223 */ /* 0x000fe20000000043 */
[----:B------:R-:W-:Y:S02]  /*7460*/  F2FP.SATFINITE.E4M3.F32.PACK_AB_MERGE_C R190, R41, R40, R190 ;  /* 0x0000002829be723e */ /* 0x000fe400048070be */
[----:B------:R-:W-:Y:S02]  /*7470*/  F2FP.SATFINITE.E4M3.F32.PACK_AB_MERGE_C R191, R45, R44, R191 ;  /* 0x0000002c2dbf723e */ /* 0x000fe400048070bf */
[----:B------:R-:W-:Y:S02]  /*7480*/  F2FP.SATFINITE.E4M3.F32.PACK_AB_MERGE_C R192, R55, R50, RZ ;  /* 0x0000003237c0723e */ /* 0x000fe400048070ff */
[----:B------:R-:W-:Y:S01]  /*7490*/  F2FP.SATFINITE.E4M3.F32.PACK_AB_MERGE_C R193, R59, R54, RZ ;  /* 0x000000363bc1723e */ /* 0x000fe200048070ff */
[----:B------:R1:W-:Y:S01]  /*74a0*/  STS.128 [R185+0x4020], R188 ;  /* 0x004020bcb9007388 */ /* 0x0003e20000000c00 */
[----:B------:R-:W-:Y:S02]  /*74b0*/  F2FP.SATFINITE.E4M3.F32.PACK_AB_MERGE_C R194, R63, R58, RZ ;  /* 0x0000003a3fc2723e */ /* 0x000fe400048070ff */
[----:B------:R-:W-:Y:S02]  /*74c0*/  F2FP.SATFINITE.E4M3.F32.PACK_AB_MERGE_C R195, R67, R62, RZ ;  /* 0x0000003e43c3723e */ /* 0x000fe400048070ff */
[----:B------:R-:W-:Y:S02]  /*74d0*/  F2FP.SATFINITE.E4M3.F32.PACK_AB_MERGE_C R192, R49, R48, R192 ;  /* 0x0000003031c0723e */ /* 0x000fe400048070c0 */
[----:B------:R-:W-:Y:S02]  /*74e0*/  F2FP.SATFINITE.E4M3.F32.PACK_AB_MERGE_C R193, R53, R52, R193 ;  /* 0x0000003435c1723e */ /* 0x000fe400048070c1 */
[----:B------:R-:W-:Y:S02]  /*74f0*/  F2FP.SATFINITE.E4M3.F32.PACK_AB_MERGE_C R194, R57, R56, R194 ;  /* 0x0000003839c2723e */ /* 0x000fe400048070c2 */
[----:B------:R-:W-:Y:S02]  /*7500*/  F2FP.SATFINITE.E4M3.F32.PACK_AB_MERGE_C R195, R61, R60, R195 ;  /* 0x0000003c3dc3723e */ /* 0x000fe400048070c3 */
[----:B------:R-:W-:Y:S02]  /*7510*/  LEA R197, R166, UR44, 0x3 ;  /* 0x0000002ca6c57c11 */ /* 0x000fe4000f8e18ff */
[----:B------:R-:W-:Y:S01]  /*7520*/  @P6 SHF.L.U32 R202, R165, 0x1f, RZ ;  /* 0x0000001fa5ca6819 */ /* 0x000fe200000006ff */
[----:B------:R1:W-:Y:S01]  /*7530*/  STS.128 [R184+0x4010], R192 ;  /* 0x004010c0b8007388 */ /* 0x0003e20000000c00 */
[----:B------:R-:W-:Y:S01]  /*7540*/  @!PT LDS RZ, [RZ] ;  /* 0x00000000fffff984 */ /* 0x000fe20000000800 */
[----:B------:R-:W-:Y:S01]  /*7550*/  @!PT LDS RZ, [RZ] ;  /* 0x00000000fffff984 */ /* 0x000fe20000000800 */
[----:B------:R-:W-:Y:S01]  /*7560*/  @!PT LDS RZ, [RZ] ;  /* 0x00000000fffff984 */ /* 0x000fe20000000800 */
[----:B------:R-:W-:Y:S01]  /*7570*/  @!PT LDS RZ, [RZ] ;  /* 0x00000000fffff984 */ /* 0x000fe20000000800 */
[----:B------:R2:W-:Y:S07]  /*7580*/  MEMBAR.ALL.CTA ;  /* 0x0000000000007992 */ /* 0x0005ee0000008000 */
[----:B--2---:R-:W2:Y:S02]  /*7590*/  FENCE.VIEW.ASYNC.S ;  /* 0x00000000000073c6 */ /* 0x004ea40000000000 */
[----:B--2---:R-:W-:Y:S06]  /*75a0*/  BAR.SYNC.DEFER_BLOCKING 0x1, 0x80 ;  /* 0x0042000000007b1d */ /* 0x004fec0000010000 */
[----:B------:R-:W-:Y:S05]  /*75b0*/  @P0 BRA `(.L_x_114) ;  /* 0x0000000000280947 */ /* 0x000fea0003800000 */
[----:B------:R-:W2:Y:S01]  /*75c0*/  LDCU.64 UR6, c[0x0][0x348] ;  /* 0x00006900ff0677ac */ /* 0x000ea20008000a00 */
[----:B------:R-:W-:Y:S01]  /*75d0*/  UIADD3 UR4, UPT, UPT, UR44, 0x4200, URZ ;  /* 0x000042002c047890 */ /* 0x000fe2000fffe0ff */
[----:B------:R-:W-:Y:S05]  /*75e0*/  UMOV UR51, UR36 ;  /* 0x0000002400337c82 */ /* 0x000fea0008000000 */
[----:B------:R-:W-:Y:S04]  /*75f0*/  MOV R177, UR4 ;  /* 0x0000000400b17c02 */ /* 0x000fe80008000f00 */
[----:B------:R-:W-:Y:S01]  /*7600*/  R2UR UR48, R177 ;  /* 0x00000000b13072ca */ /* 0x000fe200000e0000 */
[----:B--2---:R-:W-:Y:S04]  /*7610*/  UIADD3 UR4, UP0, UPT, UR6, 0x680, URZ ;  /* 0x0000068006047890 */ /* 0x004fe8000ff1e0ff */
[----:B------:R-:W-:Y:S09]  /*7620*/  UIADD3.X UR5, UPT, UPT, URZ, UR7, URZ, UP0, !UPT ;  /* 0x00000007ff057290 */ /* 0x000ff200087fe4ff */
[----:B------:R2:W-:Y:S01]  /*7630*/  UTMASTG.3D [UR48], [UR4] ;  /* 0x00000030040073b5 */ /* 0x0005e20008010000 */
[----:B------:R0:W-:Y:S01]  /*7640*/  UTMACMDFLUSH ;  /* 0x00000000000079b7 */ /* 0x0001e20000000000 */
[----:B--2---:R-:W-:Y:S04]  /*7650*/  DEPBAR.LE SB0, 0x1 ;  /* 0x000080400000791a */ /* 0x004fe80000000000 */
.L_x_114:
[----:B------:R-:W-:Y:S05]  /*7660*/  BSYNC.RECONVERGENT B0 ;  /* 0x0000000000007941 */ /* 0x000fea0003800200 */
.L_x_113:
[----:B------:R-:W-:Y:S06]  /*7670*/  BAR.SYNC.DEFER_BLOCKING 0x1, 0x80 ;  /* 0x0042000000007b1d */ /* 0x000fec0000010000 */
[----:B------:R-:W2:Y:S01]  /*7680*/  @P6 SYNCS.PHASECHK.TRANS64.TRYWAIT P0, [R197+URZ+0x40], R202 ;  /* 0x000040cac50065a7 */ /* 0x000ea200080011ff */
[----:B------:R-:W-:Y:S01]  /*7690*/  BSSY B1, `(.L_x_115) ;  /* 0x0000023000017945 */ /* 0x000fe20003800000 */
[----:B--2---:R-:W-:Y:S03]  /*76a0*/  @P6 SEL R186, RZ, 0x1, !P0 ;  /* 0x00000001ffba6807 */ /* 0x004fe60004000000 */
[----:B------:R-:W-:Y:S05]  /*76b0*/  @!P6 BRA `(.L_x_116) ;  /* 0x000000000080e947 */ /* 0x000fea0003800000 */
[----:B------:R-:W-:Y:S01]  /*76c0*/  ISETP.NE.AND P1, PT, R187, RZ, PT ;  /* 0x000000ffbb00720c */ /* 0x000fe20003f25270 */
[----:B------:R-:W2:Y:S01]  /*76d0*/  S2R R0, SR_CgaCtaId ;  /* 0x0000000000007919 */ /* 0x000ea20000008800 */
[----:B------:R-:W-:Y:S01]  /*76e0*/  ISETP.NE.AND P0, PT, R186, RZ, PT ;  /* 0x000000ffba00720c */ /* 0x000fe20003f05270 */
[----:B------:R-:W-:Y:S10]  /*76f0*/  BSSY B0, `(.L_x_117) ;  /* 0x0000009000007945 */ /* 0x000ff40003800000 */
[----:B------:R-:W-:Y:S04]  /*7700*/  @P1 IMAD R3, R166, 0x2000, R171 ;  /* 0x00002000a6031824 */ /* 0x000fe800078e02ab */
[C---:B------:R-:W-:Y:S01]  /*7710*/  @P1 IMAD.IADD R5, R3.reuse, 0x1, R196 ;  /* 0x0000000103051824 */ /* 0x040fe200078e02c4 */
[----:B------:R-:W-:Y:S03]  /*7720*/  @P1 IADD3 R200, PT, PT, R3, R200, RZ ;  /* 0x000000c803c81210 */ /* 0x000fe60007ffe0ff */
[----:B------:R-:W-:Y:S01]  /*7730*/  @P1 IMAD.IADD R198, R198, 0x1, R5 ;  /* 0x00000001c6c61824 */ /* 0x000fe200078e0205 */
[----:B------:R-:W-:Y:S06]  /*7740*/  @P0 BRA `(.L_x_118) ;  /* 0x00000000000c0947 */ /* 0x000fec0003800000 */
[----:B------:R-:W-:Y:S04]  /*7750*/  SHF.L.U32 R2, R165, 0x1f, RZ ;  /* 0x0000001fa5027819 */ /* 0x000fe800000006ff */
[----:B------:R-:W3:Y:S02]  /*7760*/  SYNCS.PHASECHK.TRANS64.TRYWAIT P0, [R197+URZ+0x40], R2 ;  /* 0x00004002c50075a7 */ /* 0x000ee400080011ff */
[----:B---3--:R-:W-:Y:S05]  /*7770*/  @!P0 BRA `(.L_x_119) ;  /* 0x0000002000088947 */ /* 0x008fea0003800000 */
.L_x_118:
[----:B------:R-:W-:Y:S05]  /*7780*/  BSYNC B0 ;  /* 0x0000000000007941 */ /* 0x000fea0003800000 */
.L_x_117:
[----:B------:R-:W-:Y:S01]  /*7790*/  ISETP.NE.AND P0, PT, R187, RZ, PT ;  /* 0x000000ffbb00720c */ /* 0x000fe20003f05270 */
[----:B---3--:R-:W-:Y:S02]  /*77a0*/  VIADD R197, R197, 0x50 ;  /* 0x00000050c5c57836 */ /* 0x008fe40000000000 */
[----:B------:R-:W-:Y:S03]  /*77b0*/  VIADD R166, R166, 0x1 ;  /* 0x00000001a6a67836 */ /* 0x000fe60000000000 */
[----:B--2---:R-:W-:Y:S07]  /*77c0*/  PRMT R0, R0, 0x654, R197 ;  /* 0x0000065400007816 */ /* 0x004fee00000000c5 */
[----:B------:R2:W3:Y:S04]  /*77d0*/  @P0 LDS.128 R140, [R3] ;  /* 0x00000000038c0984 */ /* 0x0004e80000000c00 */
[----:B------:R2:W4:Y:S04]  /*77e0*/  @P0 LDS.128 R144, [R5+0x10] ;  /* 0x0000100005900984 */ /* 0x0005280000000c00 */
        /* <DEDUP_REMOVED lines=12> */
[----:B--234-:R-:W-:Y:S02]  /*78b0*/  LOP3.LUT R165, R165, R0, RZ, 0x3c, !PT ;  /* 0x00000000a5a57212 */ /* 0x01cfe400078e3cff */
.L_x_116:
[----:B------:R-:W-:Y:S05]  /*78c0*/  BSYNC B1 ;  /* 0x0000000000017941 */ /* 0x000fea0003800000 */
.L_x_115:
[----:B------:R-:W-:Y:S05]  /*78d0*/  VIADD R0, R71, 0x40 ;  /* 0x0000004047007836 */ /* 0x000fea0000000000 */
[----:B------:R-:W-:Y:S04]  /*78e0*/  SHF.R.U32.HI R0, RZ, 0x15, R0 ;  /* 0x00000015ff007819 */ /* 0x000fe80000011600 */
[----:B------:R-:W-:Y:S11]  /*78f0*/  LOP3.LUT P0, RZ, R0, 0x3, R159, 0x48, !PT ;  /* 0x0000000300ff7812 */ /* 0x000ff6000780489f */
[----:B------:R-:W-:Y:S02]  /*7900*/  @!UPT UIADD3 URZ, UPT, UPT, URZ, URZ, URZ ;  /* 0x000000fffffff290 */ /* 0x000fe4000fffe0ff */
        /* <DEDUP_REMOVED lines=8> */
[----:B------:R-:W5:Y:S01]  /*7990*/  LDCU.64 UR4, c[0x4][0x10] ;  /* 0x01000200ff0477ac */ /* 0x000f620008000a00 */
[----:B--2---:R-:W-:Y:S01]  /*79a0*/  MOV R5, UR9 ;  /* 0x0000000900057c02 */ /* 0x004fe20008000f00 */
[----:B------:R-:W-:Y:S01]  /*79b0*/  IMAD.U32 R4, RZ, RZ, UR8 ;  /* 0x00000008ff047e24 */ /* 0x000fe2000f8e00ff */
[----:B---3--:R-:W-:Y:S01]  /*79c0*/  MOV R7, UR7 ;  /* 0x0000000700077c02 */ /* 0x008fe20008000f00 */
[----:B------:R-:W-:Y:S01]  /*79d0*/  IMAD.U32 R6, RZ, RZ, UR6 ;  /* 0x00000006ff067e24 */ /* 0x000fe2000f8e00ff */
[----:B-----5:R-:W-:Y:S01]  /*79e0*/  MOV R11, UR5 ;  /* 0x00000005000b7c02 */ /* 0x020fe20008000f00 */
[----:B------:R-:W-:Y:S02]  /*79f0*/  IMAD.U32 R10, RZ, RZ, UR4 ;  /* 0x00000004ff0a7e24 */ /* 0x000fe4000f8e00ff */
[----:B------:R-:W-:Y:S07]  /*7a00*/  LEPC R20, `(.L_x_120) ;  /* 0x000000001014794e */ /* 0x000fee0000000000 */
[----:B-1--4-:R-:W-:Y:S05]  /*7a10*/  CALL.ABS.NOINC R2 ;  /* 0x0000000002007343 */ /* 0x012fea0003c00000 */
.L_x_120:
[----:B------:R-:W-:Y:S01]  /*7a20*/  ISETP.NE.AND P0, PT, R178, RZ, PT ;  /* 0x000000ffb200720c */ /* 0x000fe20003f05270 */
[----:B------:R-:W-:Y:S05]  /*7a30*/  WARPSYNC.ALL ;  /* 0x0000000000007948 */ /* 0x000fea0003800000 */
[----:B------:R-:W-:Y:S01]  /*7a40*/  R2UR UR4, R71 ;  /* 0x00000000470472ca */ /* 0x000fe200000e0000 */
[----:B------:R-:W-:Y:S01]  /*7a50*/  BSSY.RECONVERGENT B0, `(.L_x_121) ;  /* 0x000011d000007945 */ /* 0x000fe20003800200 */
[----:B------:R-:W-:Y:S02]  /*7a60*/  F2FP.F16.E4M3.UNPACK_B R11, R141 ;  /* 0x0000008dff0b723e */ /* 0x000fe400020006ff */
[----:B------:R-:W-:Y:S02]  /*7a70*/  F2FP.F16.E4M3.UNPACK_B R10, R142 ;  /* 0x0000008eff0a723e */ /* 0x000fe400020006ff */
[----:B------:R-:W-:Y:S01]  /*7a80*/  F2FP.F16.E4M3.UNPACK_B R9, R143 ;  /* 0x0000008fff09723e */ /* 0x000fe200020006ff */
[--C-:B------:R-:W-:Y:S01]  /*7a90*/  HADD2.F32 R74, -RZ, R11.reuse.H0_H0 ;  /* 0x2000000bff4a7230 */ /* 0x100fe20000004100 */
[----:B------:R-:W-:Y:S01]  /*7aa0*/  F2FP.F16.E4M3.UNPACK_B R8, R144 ;  /* 0x00000090ff08723e */ /* 0x000fe200020006ff */
[----:B------:R-:W-:Y:S01]  /*7ab0*/  HADD2.F32 R76, -RZ, R11.H1_H1 ;  /* 0x3000000bff4c7230 */ /* 0x000fe20000004100 */
[----:B------:R-:W-:Y:S01]  /*7ac0*/  F2FP.F16.E4M3.UNPACK_B R7, R145 ;  /* 0x00000091ff07723e */ /* 0x000fe200020006ff */
[--C-:B------:R-:W-:Y:S01]  /*7ad0*/  HADD2.F32 R77, -RZ, R10.reuse.H0_H0 ;  /* 0x2000000aff4d7230 */ /* 0x100fe20000004100 */
[----:B------:R-:W-:Y:S01]  /*7ae0*/  F2FP.F16.E4M3.UNPACK_B R6, R146 ;  /* 0x00000092ff06723e */ /* 0x000fe200020006ff */
[----:B------:R-:W-:Y:S01]  /*7af0*/  HADD2.F32 R80, -RZ, R10.H1_H1 ;  /* 0x3000000aff507230 */ /* 0x000fe20000004100 */
[----:B------:R-:W-:Y:S01]  /*7b00*/  F2FP.F16.E4M3.UNPACK_B R5, R147 ;  /* 0x00000093ff05723e */ /* 0x000fe200020006ff */
[--C-:B------:R-:W-:Y:S01]  /*7b10*/  HADD2.F32 R81, -RZ, R9.reuse.H0_H0 ;  /* 0x20000009ff517230 */ /* 0x100fe20000004100 */
[----:B-1----:R-:W-:Y:S01]  /*7b20*/  F2FP.F16.E4M3.UNPACK_B R4, R148 ;  /* 0x00000094ff04723e */ /* 0x002fe200020006ff */
[----:B------:R-:W-:Y:S01]  /*7b30*/  HADD2.F32 R83, -RZ, R9.H1_H1 ;  /* 0x30000009ff537230 */ /* 0x000fe20000004100 */
[-C--:B------:R-:W-:Y:S01]  /*7b40*/  F2FP.F16.E4M3.UNPACK_B R2, R140.reuse ;  /* 0x0000008cff02723e */ /* 0x080fe200020006ff */
[--C-:B------:R-:W-:Y:S01]  /*7b50*/  HADD2.F32 R86, -RZ, R8.reuse.H0_H0 ;  /* 0x20000008ff567230 */ /* 0x100fe20000004100 */
[----:B------:R-:W-:Y:S01]  /*7b60*/  F2FP.F16.E4M3.UNPACK_B R140, R140.H1 ;  /* 0x0000008cff8c723e */ /* 0x000fe200030006ff */
[----:B------:R-:W-:Y:S01]  /*7b70*/  HADD2.F32 R87, -RZ, R8.H1_H1 ;  /* 0x30000008ff577230 */ /* 0x000fe20000004100 */
[----:B------:R-:W-:Y:S01]  /*7b80*/  F2FP.F16.E4M3.UNPACK_B R141, R141.H1 ;  /* 0x0000008dff8d723e */ /* 0x000fe200030006ff */
[--C-:B------:R-:W-:Y:S01]  /*7b90*/  HADD2.F32 R90, -RZ, R7.reuse.H0_H0 ;  /* 0x20000007ff5a7230 */ /* 0x100fe20000004100 */
[----:B------:R-:W-:Y:S01]  /*7ba0*/  F2FP.F16.E4M3.UNPACK_B R142, R142.H1 ;  /* 0x0000008eff8e723e */ /* 0x000fe200030006ff */
[----:B------:R-:W-:Y:S01]  /*7bb0*/  HADD2.F32 R91, -RZ, R7.H1_H1 ;  /* 0x30000007ff5b7230 */ /* 0x000fe20000004100 */
[----:B------:R-:W-:Y:S01]  /*7bc0*/  F2FP.F16.E4M3.UNPACK_B R143, R143.H1 ;  /* 0x0000008fff8f723e */ /* 0x000fe200030006ff */
[--C-:B------:R-:W-:Y:S01]  /*7bd0*/  HADD2.F32 R94, -RZ, R6.reuse.H0_H0 ;  /* 0x20000006ff5e7230 */ /* 0x100fe20000004100 */
[----:B------:R-:W-:Y:S01]  /*7be0*/  IADD3 R161, PT, PT, R161, 0xb0, RZ ;  /* 0x000000b0a1a17810 */ /* 0x000fe20007ffe0ff */
[----:B------:R-:W-:Y:S01]  /*7bf0*/  HADD2.F32 R95, -RZ, R6.H1_H1 ;  /* 0x30000006ff5f7230 */ /* 0x000fe20000004100 */
[----:B------:R-:W-:Y:S01]  /*7c00*/  F2FP.F16.E4M3.UNPACK_B R107, R149 ;  /* 0x00000095ff6b723e */ /* 0x000fe200020006ff */
[--C-:B------:R-:W-:Y:S01]  /*7c10*/  HADD2.F32 R98, -RZ, R5.reuse.H0_H0 ;  /* 0x20000005ff627230 */ /* 0x100fe20000004100 */
[----:B------:R-:W-:Y:S01]  /*7c20*/  LOP3.LUT R161, R161, 0xfefffff8, RZ, 0xc0, !PT ;  /* 0xfefffff8a1a17812 */ /* 0x000fe200078ec0ff */
[----:B------:R-:W-:Y:S01]  /*7c30*/  HADD2.F32 R99, -RZ, R5.H1_H1 ;  /* 0x30000005ff637230 */ /* 0x000fe20000004100 */
[----:B------:R-:W-:Y:S01]  /*7c40*/  F2FP.F16.E4M3.UNPACK_B R111, R150 ;  /* 0x00000096ff6f723e */ /* 0x000fe200020006ff */
[--C-:B------:R-:W-:Y:S01]  /*7c50*/  HADD2.F32 R102, -RZ, R4.reuse.H0_H0 ;  /* 0x20000004ff667230 */ /* 0x100fe20000004100 */
[----:B------:R-:W-:Y:S01]  /*7c60*/  F2FP.F16.E4M3.UNPACK_B R115, R151 ;  /* 0x00000097ff73723e */ /* 0x000fe200020006ff */
[----:B------:R-:W-:Y:S01]  /*7c70*/  HADD2.F32 R103, -RZ, R4.H1_H1 ;  /* 0x30000004ff677230 */ /* 0x000fe20000004100 */
[----:B------:R-:W-:Y:S01]  /*7c80*/  F2FP.F16.E4M3.UNPACK_B R119, R152 ;  /* 0x00000098ff77723e */ /* 0x000fe200020006ff */
[----:B------:R-:W1:Y:S01]  /*7c90*/  LDTM.x64 R4, tmem[UR4+0x40] ;  /* 0x00004004000479ee */ /* 0x000e620008340000 */
[--C-:B------:R-:W-:Y:S01]  /*7ca0*/  HADD2.F32 R0, -RZ, R2.reuse.H0_H0 ;  /* 0x20000002ff007230 */ /* 0x100fe20000004100 */
[----:B------:R-:W-:Y:S01]  /*7cb0*/  NOP ;  /* 0x0000000000007918 */ /* 0x000fe20000000000 */
[----:B-1----:R1:W-:Y:S01]  /*7cc0*/  SYNCS.ARRIVE.TRANS64.RED.A1T0 RZ, [R161+URZ], RZ ;  /* 0x000000ffa1ff79a7 */ /* 0x0023e200081004ff */
[----:B------:R-:W-:Y:S01]  /*7cd0*/  HADD2.F32 R2, -RZ, R2.H1_H1 ;  /* 0x30000002ff027230 */ /* 0x000fe20000004100 */
[----:B------:R-:W-:Y:S01]  /*7ce0*/  F2FP.F16.E4M3.UNPACK_B R123, R153 ;  /* 0x00000099ff7b723e */ /* 0x000fe200020006ff */
[----:B------:R-:W-:Y:S01]  /*7cf0*/  HADD2.F32 R78, -RZ, R141.H1_H1 ;  /* 0x3000008dff4e7230 */ /* 0x000fe20000004100 */
[----:B------:R-:W-:Y:S01]  /*7d00*/  F2FP.F16.E4M3.UNPACK_B R127, R154 ;  /* 0x0000009aff7f723e */ /* 0x000fe200020006ff */
[--C-:B------:R-:W-:Y:S01]  /*7d10*/  HADD2.F32 R106, -RZ, R107.reuse.H0_H0 ;  /* 0x2000006bff6a7230 */ /* 0x100fe20000004100 */
[----:B------:R-:W-:Y:S01]  /*7d20*/  F2FP.F16.E4M3.UNPACK_B R130, R155 ;  /* 0x0000009bff82723e */ /* 0x000fe200020006ff */
[----:B------:R-:W-:Y:S01]  /*7d30*/  HADD2.F32 R107, -RZ, R107.H1_H1 ;  /* 0x3000006bff6b7230 */ /* 0x000fe20000004100 */
[----:B------:R-:W-:Y:S01]  /*7d40*/  F2FP.F16.E4M3.UNPACK_B R144, R144.H1 ;  /* 0x00000090ff90723e */ /* 0x000fe200030006ff */
        /* <DEDUP_REMOVED lines=12> */
[C---:B------:R-:W-:Y:S01]  /*7e10*/  FMUL R4, R70.reuse, R4 ;  /* 0x0000000446047220 */ /* 0x040fe20000400000 */
[C---:B------:R-:W-:Y:S01]  /*7e20*/  FMUL R5, R70.reuse, R5 ;  /* 0x0000000546057220 */ /* 0x040fe20000400000 */
[--C-:B------:R-:W-:Y:S02]  /*7e30*/  HADD2.F32 R3, -RZ, R140.reuse.H0_H0 ;  /* 0x2000008cff037230 */ /* 0x100fe40000004100 */
        /* <DEDUP_REMOVED lines=9> */
[----:B------:R-:W-:Y:S02]  /*7ed0*/  HADD2.F32 R122, -RZ, R123.H0_H0 ;  /* 0x2000007bff7a7230 */ /* 0x000fe40000004100 */
[C---:B------:R-:W-:Y:S01]  /*7ee0*/  FMUL R6, R70.reuse, R6 ;  /* 0x0000000646067220 */ /* 0x040fe20000400000 */
[----:B------:R-:W-:Y:S02]  /*7ef0*/  HADD2.F32 R72, -RZ, R140.H1_H1 ;  /* 0x3000008cff487230 */ /* 0x000fe40000004100 */
[C---:B------:R-:W-:Y:S01]  /*7f00*/  FMUL R7, R70.reuse, R7 ;  /* 0x0000000746077220 */ /* 0x040fe20000400000 */
[----:B------:R-:W-:Y:S02]  /*7f10*/  HADD2.F32 R75, -RZ, R141.H0_H0 ;  /* 0x2000008dff4b7230 */ /* 0x000fe40000004100 */
[C---:B------:R-:W-:Y:S01]  /*7f20*/  FFMA R6, R73.reuse, R3, R6 ;  /* 0x0000000349067223 */ /* 0x040fe20000000006 */
[----:B------:R-:W-:Y:S02]  /*7f30*/  HADD2.F32 R123, -RZ, R123.H1_H1 ;  /* 0x3000007bff7b7230 */ /* 0x000fe40000004100 */
[C---:B------:R-:W-:Y:S01]  /*7f40*/  FFMA R7, R73.reuse, R72, R7 ;  /* 0x0000004849077223 */ /* 0x040fe20000000007 */
[C---:B------:R-:W-:Y:S01]  /*7f50*/  FFMA R8, R73.reuse, R74, R8 ;  /* 0x0000004a49087223 */ /* 0x040fe20000000008 */
[----:B------:R-:W-:Y:S01]  /*7f60*/  FFMA R9, R73, R76, R9 ;  /* 0x0000004c49097223 */ /* 0x000fe20000000009 */
[--C-:B------:R-:W-:Y:S02]  /*7f70*/  HADD2.F32 R126, -RZ, R127.reuse.H0_H0 ;  /* 0x2000007fff7e7230 */ /* 0x100fe40000004100 */
[C---:B------:R-:W-:Y:S01]  /*7f80*/  FMUL R10, R70.reuse, R10 ;  /* 0x0000000a460a7220 */ /* 0x040fe20000400000 */
[----:B------:R-:W-:Y:S01]  /*7f90*/  F2FP.SATFINITE.E4M3.F32.PACK_AB_MERGE_C R76, R7, R6, RZ ;  /* 0x00000006074c723e */ /* 0x000fe200048070ff */
[C---:B------:R-:W-:Y:S01]  /*7fa0*/  FMUL R7, R70.reuse, R20 ;  /* 0x0000001446077220 */ /* 0x040fe20000400000 */
[----:B------:R-:W-:Y:S02]  /*7fb0*/  HADD2.F32 R127, -RZ, R127.H1_H1 ;  /* 0x3000007fff7f7230 */ /* 0x000fe40000004100 */
[C---:B------:R-:W-:Y:S01]  /*7fc0*/  FFMA R10, R73.reuse, R75, R10 ;  /* 0x0000004b490a7223 */ /* 0x040fe2000000000a */
[----:B------:R-:W-:Y:S02]  /*7fd0*/  HADD2.F32 R72, -RZ, R130.H0_H0 ;  /* 0x20000082ff487230 */ /* 0x000fe40000004100 */
[C---:B------:R-:W-:Y:S01]  /*7fe0*/  FMUL R11, R70.reuse, R11 ;  /* 0x0000000b460b7220 */ /* 0x040fe20000400000 */
[--C-:B------:R-:W-:Y:S02]  /*7ff0*/  HADD2.F32 R79, -RZ, R142.reuse.H0_H0 ;  /* 0x2000008eff4f7230 */ /* 0x100fe40000004100 */
[C---:B------:R-:W-:Y:S01]  /*8000*/  FMUL R14, R70.reuse, R14 ;  /* 0x0000000e460e7220 */ /* 0x040fe20000400000 */
[----:B------:R-:W-:Y:S02]  /*8010*/  HADD2.F32 R82, -RZ, R142.H1_H1 ;  /* 0x3000008eff527230 */ /* 0x000fe40000004100 */
[C---:B------:R-:W-:Y:S01]  /*8020*/  FFMA R11, R73.reuse, R78, R11 ;  /* 0x0000004e490b7223 */ /* 0x040fe2000000000b */
[C---:B------:R-:W-:Y:S01]  /*8030*/  FFMA R12, R73.reuse, R77, R12 ;  /* 0x0000004d490c7223 */ /* 0x040fe2000000000c */
[C---:B------:R-:W-:Y:S01]  /*8040*/  FFMA R13, R73.reuse, R80, R13 ;  /* 0x00000050490d7223 */ /* 0x040fe2000000000d */
[----:B------:R-:W-:Y:S01]  /*8050*/  FFMA R14, R73, R79, R14 ;  /* 0x0000004f490e7223 */ /* 0x000fe2000000000e */
[----:B------:R-:W-:Y:S01]  /*8060*/  HADD2.F32 R75, -RZ, R130.H1_H1 ;  /* 0x30000082ff4b7230 */ /* 0x000fe20000004100 */
[----:B------:R-:W-:Y:S01]  /*8070*/  F2FP.SATFINITE.E4M3.F32.PACK_AB_MERGE_C R78, R11, R10, RZ ;  /* 0x0000000a0b4e723e */ /* 0x000fe200048070ff */
[C---:B------:R-:W-:Y:S01]  /*8080*/  FMUL R10, R70.reuse, R21 ;  /* 0x00000015460a7220 */ /* 0x040fe20000400000 */
[C---:B------:R-:W-:Y:S01]  /*8090*/  FMUL R21, R70.reuse, R28 ;  /* 0x0000001c46157220 */ /* 0x040fe20000400000 */
        /* <DEDUP_REMOVED lines=8> */
[C---:B------:R-:W-:Y:S01]  /*8120*/  FMUL R18, R70.reuse, R25 ;  /* 0x0000001946127220 */ /* 0x040fe20000400000 */
[----:B------:R-:W-:Y:S01]  /*8130*/  F2FP.SATFINITE.E4M3.F32.PACK_AB_MERGE_C R14, R15, R14, RZ ;  /* 0x0000000e0f0e723e */ /* 0x000fe200048070ff */
        /* <DEDUP_REMOVED lines=8> */
[C---:B------:R-:W-:Y:S01]  /*81c0*/  FFMA R11, R73.reuse, R88, R11 ;  /* 0x00000058490b7223 */ /* 0x040fe2000000000b */
[----:B------:R-:W-:Y:S01]  /*81d0*/  FMUL R22, R70, R29 ;  /* 0x0000001d46167220 */ /* 0x000fe20000400000 */
        /* <DEDUP_REMOVED lines=13> */
[----:B------:R-:W-:Y:S01]  /*82b0*/  FMUL R20, R70, R27 ;  /* 0x0000001b46147220 */ /* 0x000fe20000400000 */
[--C-:B------:R-:W-:Y:S01]  /*82c0*/  HADD2.F32 R96, -RZ, R146.reuse.H0_H0 ;  /* 0x20000092ff607230 */ /* 0x100fe20000004100 */
[----:B------:R-:W-:Y:S01]  /*82d0*/  F2FP.SATFINITE.E4M3.F32.PACK_AB_MERGE_C R16, R10, R7, R16 ;  /* 0x000000070a10723e */ /* 0x000fe20004807010 */
[----:B------:R-:W-:Y:S02]  /*82e0*/  HADD2.F32 R97, -RZ, R146.H1_H1 ;  /* 0x30000092ff617230 */ /* 0x000fe40000004100 */
[C---:B------:R-:W-:Y:S01]  /*82f0*/  FFMA R20, R73.reuse, R93, R20 ;  /* 0x0000005d49147223 */ /* 0x040fe20000000014 */
[C---:B------:R-:W-:Y:S01]  /*8300*/  FFMA R21, R73.reuse, R94, R21 ;  /* 0x0000005e49157223 */ /* 0x040fe20000000015 */
[C---:B------:R-:W-:Y:S01]  /*8310*/  FFMA R22, R73.reuse, R95, R22 ;  /* 0x0000005f49167223 */ /* 0x040fe20000000016 */
[C---:B------:R-:W-:Y:S01]  /*8320*/  FMUL R23, R70.reuse, R30 ;  /* 0x0000001e46177220 */ /* 0x040fe20000400000 */
[----:B------:R-:W-:Y:S01]  /*8330*/  FMUL R30, R70, R37 ;  /* 0x00000025461e7220 */ /* 0x000fe20000400000 */
[----:B------:R-:W-:Y:S01]  /*8340*/  F2FP.SATFINITE.E4M3.F32.PACK_AB_MERGE_C R19, R20, R19, RZ ;  /* 0x000000131413723e */ /* 0x000fe200048070ff */
[C---:B------:R-:W-:Y:S01]  /*8350*/  FMUL R37, R70.reuse, R44 ;  /* 0x0000002c46257220 */ /* 0x040fe20000400000 */
[C---:B------:R-:W-:Y:S01]  /*8360*/  FFMA R23, R73.reuse, R96, R23 ;  /* 0x0000006049177223 */ /* 0x040fe20000000017 */
        /* <DEDUP_REMOVED lines=20> */
[----:B------:R-:W-:Y:S01]  /*84b0*/  F2FP.F16.E4M3.UNPACK_B R151, R151.H1 ;  /* 0x00000097ff97723e */ /* 0x000fe200030006ff */
[----:B------:R-:W-:Y:S01]  /*84c0*/  FMUL R38, R70, R45 ;  /* 0x0000002d46267220 */ /* 0x000fe20000400000 */
[----:B------:R-:W-:Y:S01]  /*84d0*/  F2FP.SATFINITE.E4M3.F32.PACK_AB_MERGE_C R19, R28, R27, RZ ;  /* 0x0000001b1c13723e */ /* 0x000fe200048070ff */
[----:B------:R-:W-:Y:S01]  /*84e0*/  FFMA R31, R73, R104, R31 ;  /* 0x00000068491f7223 */ /* 0x000fe2000000001f */
[C---:B------:R-:W-:Y:S01]  /*84f0*/  FMUL R45, R70.reuse, R52 ;  /* 0x00000034462d7220 */ /* 0x040fe20000400000 */
[C---:B------:R-:W-:Y:S01]  /*8500*/  FMUL R52, R70.reuse, R59 ;  /* 0x0000003b46347220 */ /* 0x040fe20000400000 */
[----:B------:R-:W-:Y:S01]  /*8510*/  F2FP.F16.E4M3.UNPACK_B R152, R152.H1 ;  /* 0x00000098ff98723e */ /* 0x000fe200030006ff */
[C---:B------:R-:W-:Y:S01]  /*8520*/  FMUL R59, R70.reuse, R66 ;  /* 0x00000042463b7220 */ /* 0x040fe20000400000 */
[----:B------:R-:W-:Y:S01]  /*8530*/  F2FP.SATFINITE.E4M3.F32.PACK_AB_MERGE_C R66, R13, R12, R14 ;  /* 0x0000000c0d42723e */ /* 0x000fe2000480700e */
        /* <DEDUP_REMOVED lines=11> */
[C---:B------:R-:W-:Y:S01]  /*85f0*/  FFMA R35, R73.reuse, R108, R35 ;  /* 0x0000006c49237223 */ /* 0x040fe20000000023 */
[C---:B------:R-:W-:Y:S01]  /*8600*/  FMUL R36, R70.reuse, R43 ;  /* 0x0000002b46247220 */ /* 0x040fe20000400000 */
[--C-:B------:R-:W-:Y:S02]  /*8610*/  HADD2.F32 R112, -RZ, R150.reuse.H0_H0 ;  /* 0x20000096ff707230 */ /* 0x100fe40000004100 */
[C---:B------:R-:W-:Y:S01]  /*8620*/  FMUL R39, R70.reuse, R46 ;  /* 0x0000002e46277220 */ /* 0x040fe20000400000 */
[----:B------:R-:W-:Y:S02]  /*8630*/  HADD2.F32 R113, -RZ, R150.H1_H1 ;  /* 0x30000096ff717230 */ /* 0x000fe40000004100 */
        /* <DEDUP_REMOVED lines=12> */
[C---:B------:R-:W-:Y:S01]  /*8700*/  FMUL R46, R70.reuse, R53 ;  /* 0x00000035462e7220 */ /* 0x040fe20000400000 */
[--C-:B------:R-:W-:Y:S02]  /*8710*/  HADD2.F32 R120, -RZ, R152.reuse.H0_H0 ;  /* 0x20000098ff787230 */ /* 0x100fe40000004100 */
[C---:B------:R-:W-:Y:S01]  /*8720*/  FMUL R50, R70.reuse, R57 ;  /* 0x0000003946327220 */ /* 0x040fe20000400000 */
[C---:B------:R-:W-:Y:S01]  /*8730*/  FMUL R51, R70.reuse, R58 ;  /* 0x0000003a46337220 */ /* 0x040fe20000400000 */
[C---:B------:R-:W-:Y:S01]  /*8740*/  FMUL R53, R70.reuse, R60 ;  /* 0x0000003c46357220 */ /* 0x040fe20000400000 */
[C---:B------:R-:W-:Y:S01]  /*8750*/  FFMA R43, R73.reuse, R116, R43 ;  /* 0x00000074492b7223 */ /* 0x040fe2000000002b */
[----:B------:R-:W-:Y:S02]  /*8760*/  HADD2.F32 R121, -RZ, R152.H1_H1 ;  /* 0x30000098ff797230 */ /* 0x000fe40000004100 */
[C---:B------:R-:W-:Y:S01]  /*8770*/  FMUL R47, R70.reuse, R54 ;  /* 0x00000036462f7220 */ /* 0x040fe20000400000 */
[C---:B------:R-:W-:Y:S01]  /*8780*/  FMUL R57, R70.reuse, R64 ;  /* 0x0000004046397220 */ /* 0x040fe20000400000 */
[C---:B------:R-:W-:Y:S01]  /*8790*/  FMUL R58, R70.reuse, R65 ;  /* 0x00000041463a7220 */ /* 0x040fe20000400000 */
[C---:B------:R-:W-:Y:S01]  /*87a0*/  FMUL R60, R70.reuse, R67 ;  /* 0x00000043463c7220 */ /* 0x040fe20000400000 */
[----:B------:R-:W-:Y:S01]  /*87b0*/  FFMA R44, R73, R117, R44 ;  /* 0x00000075492c7223 */ /* 0x000fe2000000002c */
[C---:B------:R-:W-:Y:S01]  /*87c0*/  FMUL R48, R70.reuse, R55 ;  /* 0x0000003746307220 */ /* 0x040fe20000400000 */
[----:B------:R-:W-:Y:S01]  /*87d0*/  F2FP.SATFINITE.E4M3.F32.PACK_AB_MERGE_C R64, R5, R4, R76 ;  /* 0x000000040540723e */ /* 0x000fe2000480704c */
[----:B------:R-:W-:Y:S01]  /*87e0*/  FFMA R45, R73, R118, R45 ;  /* 0x00000076492d7223 */ /* 0x000fe2000000002d */
[----:B------:R-:W-:Y:S01]  /*87f0*/  F2FP.SATFINITE.E4M3.F32.PACK_AB_MERGE_C R65, R9, R8, R78 ;  /* 0x000000080941723e */ /* 0x000fe2000480704e */
[----:B------:R-:W-:Y:S01]  /*8800*/  FMUL R49, R70, R56 ;  /* 0x0000003846317220 */ /* 0x000fe20000400000 */
[----:B------:R-:W-:Y:S01]  /*8810*/  F2FP.SATFINITE.E4M3.F32.PACK_AB_MERGE_C R67, R2, R0, R3 ;  /* 0x000000000243723e */ /* 0x000fe20004807003 */
[C---:B------:R-:W-:Y:S01]  /*8820*/  FFMA R46, R73.reuse, R119, R46 ;  /* 0x00000077492e7223 */ /* 0x040fe2000000002e */
[----:B------:R-:W-:Y:S01]  /*8830*/  F2FP.F16.E4M3.UNPACK_B R154, R154.H1 ;  /* 0x0000009aff9a723e */ /* 0x000fe200030006ff */
[--C-:B------:R-:W-:Y:S02]  /*8840*/  HADD2.F32 R124, -RZ, R153.reuse.H0_H0 ;  /* 0x20000099ff7c7230 */ /* 0x100fe40000004100 */
[C---:B------:R-:W-:Y:S01]  /*8850*/  FFMA R47, R73.reuse, R120, R47 ;  /* 0x00000078492f7223 */ /* 0x040fe2000000002f */
[----:B------:R1:W-:Y:S01]  /*8860*/  STS.128 [R137+UR44+0x6200], R64 ;  /* 0x0062004089007988 */ /* 0x0003e20008000c2c */
[----:B------:R-:W-:Y:S02]  /*8870*/  HADD2.F32 R125, -RZ, R153.H1_H1 ;  /* 0x30000099ff7d7230 */ /* 0x000fe40000004100 */
[C---:B------:R-:W-:Y:S01]  /*8880*/  FFMA R48, R73.reuse, R121, R48 ;  /* 0x0000007949307223 */ /* 0x040fe20000000030 */
[C---:B------:R-:W-:Y:S01]  /*8890*/  FFMA R49, R73.reuse, R122, R49 ;  /* 0x0000007a49317223 */ /* 0x040fe20000000031 */
[----:B------:R-:W-:Y:S01]  /*88a0*/  F2FP.F16.E4M3.UNPACK_B R155, R155.H1 ;  /* 0x0000009bff9b723e */ /* 0x000fe200030006ff */
[C---:B------:R-:W-:Y:S01]  /*88b0*/  FFMA R50, R73.reuse, R123, R50 ;  /* 0x0000007b49327223 */ /* 0x040fe20000000032 */
[----:B------:R-:W-:Y:S01]  /*88c0*/  FMUL R54, R70, R61 ;  /* 0x0000003d46367220 */ /* 0x000fe20000400000 */
[--C-:B------:R-:W-:Y:S01]  /*88d0*/  HADD2.F32 R128, -RZ, R154.reuse.H0_H0 ;  /* 0x2000009aff807230 */ /* 0x100fe20000004100 */
[----:B------:R1:W-:Y:S01]  /*88e0*/  STS.128 [R179+0x6010], R16 ;  /* 0x00601010b3007388 */ /* 0x0003e20000000c00 */
[----:B------:R-:W-:Y:S01]  /*88f0*/  F2FP.SATFINITE.E4M3.F32.PACK_AB_MERGE_C R35, R36, R35, RZ ;  /* 0x000000232423723e */ /* 0x000fe200048070ff */
[C---:B------:R-:W-:Y:S01]  /*8900*/  FFMA R51, R73.reuse, R124, R51 ;  /* 0x0000007c49337223 */ /* 0x040fe20000000033 */
[----:B------:R-:W-:Y:S01]  /*8910*/  F2FP.SATFINITE.E4M3.F32.PACK_AB_MERGE_C R39, R40, R39, RZ ;  /* 0x000000272827723e */ /* 0x000fe200048070ff */
[----:B------:R-:W-:Y:S02]  /*8920*/  HADD2.F32 R129, -RZ, R154.H1_H1 ;  /* 0x3000009aff817230 */ /* 0x000fe40000004100 */
[C---:B------:R-:W-:Y:S01]  /*8930*/  FMUL R55, R70.reuse, R62 ;  /* 0x0000003e46377220 */ /* 0x040fe20000400000 */
[C---:B------:R-:W-:Y:S01]  /*8940*/  FFMA R52, R73.reuse, R125, R52 ;  /* 0x0000007d49347223 */ /* 0x040fe20000000034 */
[----:B------:R-:W-:Y:S01]  /*8950*/  FMUL R56, R70, R63 ;  /* 0x0000003f46387220 */ /* 0x000fe20000400000 */
[C---:B------:R-:W-:Y:S01]  /*8960*/  FFMA R53, R73.reuse, R126, R53 ;  /* 0x0000007e49357223 */ /* 0x040fe20000000035 */
[C---:B------:R-:W-:Y:S01]  /*8970*/  FFMA R54, R73.reuse, R127, R54 ;  /* 0x0000007f49367223 */ /* 0x040fe20000000036 */
[--C-:B------:R-:W-:Y:S02]  /*8980*/  HADD2.F32 R74, -RZ, R155.reuse.H0_H0 ;  /* 0x2000009bff4a7230 */ /* 0x100fe40000004100 */
[C---:B------:R-:W-:Y:S01]  /*8990*/  FFMA R55, R73.reuse, R128, R55 ;  /* 0x0000008049377223 */ /* 0x040fe20000000037 */
[----:B------:R-:W-:Y:S02]  /*89a0*/  HADD2.F32 R131, -RZ, R155.H1_H1 ;  /* 0x3000009bff837230 */ /* 0x000fe40000004100 */
[C---:B------:R-:W-:Y:S01]  /*89b0*/  FFMA R56, R73.reuse, R129, R56 ;  /* 0x0000008149387223 */ /* 0x040fe20000000038 */
[----:B------:R-:W-:Y:S01]  /*89c0*/  F2FP.SATFINITE.E4M3.F32.PACK_AB_MERGE_C R43, R44, R43, RZ ;  /* 0x0000002b2c2b723e */ /* 0x000fe200048070ff */
[C---:B------:R-:W-:Y:S01]  /*89d0*/  FFMA R57, R73.reuse, R72, R57 ;  /* 0x0000004849397223 */ /* 0x040fe20000000039 */
[C---:B------:R-:W-:Y:S01]  /*89e0*/  FFMA R58, R73.reuse, R75, R58 ;  /* 0x0000004b493a7223 */ /* 0x040fe2000000003a */
[C---:B------:R-:W-:Y:S01]  /*89f0*/  FFMA R59, R73.reuse, R74, R59 ;  /* 0x0000004a493b7223 */ /* 0x040fe2000000003b */
[----:B------:R-:W-:Y:S01]  /*8a00*/  F2FP.SATFINITE.E4M3.F32.PACK_AB_MERGE_C R33, R34, R33, R35 ;  /* 0x000000212221723e */ /* 0x000fe20004807023 */
[----:B------:R-:W-:Y:S01]  /*8a10*/  FFMA R60, R73, R131, R60 ;  /* 0x00000083493c7223 */ /* 0x000fe2000000003c */
[----:B------:R-:W-:Y:S02]  /*8a20*/  F2FP.SATFINITE.E4M3.F32.PACK_AB_MERGE_C R32, R30, R29, R32 ;  /* 0x0000001d1e20723e */ /* 0x000fe40004807020 */
        /* <DEDUP_REMOVED lines=11> */
[----:B------:R-:W-:Y:S03]  /*8ae0*/  IADD3 R68, PT, PT, R68, 0x1, RZ ;  /* 0x0000000144447810 */ /* 0x000fe60007ffe0ff */
        /* <DEDUP_REMOVED lines=10> */
[----:B------:R-:W-:Y:S02]  /*8b90*/  UIADD3 UR9, UPT, UPT, UR49, 0x40, URZ ;  /* 0x0000004031097890 */ /* 0x000fe4000fffe0ff */
[----:B------:R-:W-:Y:S01]  /*8ba0*/  UIADD3 UR8, UPT, UPT, UR44, 0x6200, URZ ;  /* 0x000062002c087890 */ /* 0x000fe2000fffe0ff */
[----:B------:R-:W-:Y:S01]  /*8bb0*/  UMOV UR10, UR50 ;  /* 0x00000032000a7c82 */ /* 0x000fe20008000000 */
[----:B------:R-:W-:Y:S01]  /*8bc0*/  UMOV UR11, UR36 ;  /* 0x00000024000b7c82 */ /* 0x000fe20008000000 */
[----:B--2---:R-:W-:Y:S04]  /*8bd0*/  UIADD3 UR4, UP0, UPT, UR6, 0x680, URZ ;  /* 0x0000068006047890 */ /* 0x004fe8000ff1e0ff */
[----:B------:R-:W-:Y:S09]  /*8be0*/  UIADD3.X UR5, UPT, UPT, URZ, UR7, URZ, UP0, !UPT ;  /* 0x00000007ff057290 */ /* 0x000ff200087fe4ff */
[----:B------:R2:W-:Y:S01]  /*8bf0*/  UTMASTG.3D [UR8], [UR4] ;  /* 0x00000008040073b5 */ /* 0x0005e20008010000 */
[----:B------:R0:W-:Y:S01]  /*8c00*/  UTMACMDFLUSH ;  /* 0x00000000000079b7 */ /* 0x0001e20000000000 */
[----:B--2---:R-:W-:Y:S04]  /*8c10*/  DEPBAR.LE SB0, 0x1 ;  /* 0x000080400000791a */ /* 0x004fe80000000000 */
.L_x_122:
[----:B------:R-:W-:Y:S05]  /*8c20*/  BSYNC.RECONVERGENT B0 ;  /* 0x0000000000007941 */ /* 0x000fea0003800200 */
.L_x_121:
[----:B------:R-:W-:Y:S01]  /*8c30*/  BAR.SYNC.DEFER_BLOCKING 0x1, 0x80 ;  /* 0x0042000000007b1d */ /* 0x000fe20000010000 */
[----:B------:R-:W-:Y:S01]  /*8c40*/  ISETP.NE.AND P0, PT, R162, 0x2, PT ;  /* 0x00000002a200780c */ /* 0x000fe20003f05270 */
[----:B------:R-:W-:Y:S01]  /*8c50*/  UISETP.NE.AND UP0, UPT, UR45, URZ, UPT ;  /* 0x000000ff2d00728c */ /* 0x000fe2000bf05270 */
[----:B------:R-:W-:Y:S01]  /*8c60*/  ISETP.NE.AND P1, PT, R68, 0x4, PT ;  /* 0x000000044400780c */ /* 0x000fe20003f25270 */
[----:B------:R-:W-:Y:S01]  /*8c70*/  UIADD3 UR20, UPT, UPT, UR37, UR59, URZ ;  /* 0x0000003b25147290 */ /* 0x000fe2000fffe0ff */
[----:B------:R-:W-:Y:S01]  /*8c80*/  SEL R0, RZ, 0x1, P0 ;  /* 0x00000001ff007807 */ /* 0x000fe20000000000 */
[----:B------:R-:W-:Y:S01]  /*8c90*/  UIADD3 UR16, UPT, UPT, UR38, UR62, URZ ;  /* 0x0000003e26107290 */ /* 0x000fe2000fffe0ff */
[----:B------:R-:W-:Y:S02]  /*8ca0*/  SEL R3, RZ, 0x1, P1 ;  /* 0x00000001ff037807 */ /* 0x000fe40000800000 */
[----:B------:R-:W-:Y:S02]  /*8cb0*/  LOP3.LUT R167, R167, R0, RZ, 0x3c, !PT ;  /* 0x00000000a7a77212 */ /* 0x000fe400078e3cff */
[----:B------:R-:W-:Y:S02]  /*8cc0*/  LOP3.LUT R168, R168, R3, RZ, 0x3c, !PT ;  /* 0x00000003a8a87212 */ /* 0x000fe400078e3cff */
[----:B------:R-:W-:Y:S02]  /*8cd0*/  SEL R162, R162, RZ, P0 ;  /* 0x000000ffa2a27207 */ /* 0x000fe40000000000 */
[----:B------:R-:W-:Y:S01]  /*8ce0*/  SEL R68, R68, RZ, P1 ;  /* 0x000000ff44447207 */ /* 0x000fe20000800000 */
[----:B------:R-:W-:Y:S01]  /*8cf0*/  UMOV UR36, UR58 ;  /* 0x0000003a00247c82 */ /* 0x000fe20008000000 */
[----:B------:R-:W-:Y:S05]  /*8d00*/  BRA.U UP0, `(.L_x_123) ;  /* 0xffffffc500647547 */ /* 0x000fea000b83ffff */
[----:B------:R-:W-:Y:S05]  /*8d10*/  EXIT ;  /* 0x000000000000794d */ /* 0x000fea0003800000 */
.L_x_24:
[----:B-1----:R1:W2:Y:S02]  /*8d20*/  SYNCS.PHASECHK.TRANS64.TRYWAIT P0, [R0+URZ+0xe0], R3 ;  /* 0x0000e003000075a7 */ /* 0x0022a400080011ff */
[----:B--2---:R-:W-:Y:S05]  /*8d30*/  @!P0 NANOSLEEP.SYNCS 0x989680 ;  /* 0x009896800000895d */ /* 0x004fea0003900000 */
[----:B------:R-:W2:Y:S02]  /*8d40*/  @!P0 SYNCS.PHASECHK.TRANS64 P0, [R0+URZ+0xe0], R3 ;  /* 0x0000e003000085a7 */ /* 0x000ea400080010ff */
[----:B--2---:R-:W-:Y:S05]  /*8d50*/  @!P0 BRA `(.L_x_24) ;  /* 0xfffffffc00f08947 */ /* 0x004fea000383ffff */
[----:B------:R-:W-:Y:S05]  /*8d60*/  BRA `(.L_x_124) ;  /* 0xffffff8c00187947 */ /* 0x000fea000383ffff */
.L_x_27:
[----:B-1----:R-:W-:-:S07]  /*8d70*/  MOV R0, UR33 ;  /* 0x0000002100007c02 */ /* 0x002fce0008000f00 */
.L_x_125:
[----:B-1----:R1:W2:Y:S02]  /*8d80*/  SYNCS.PHASECHK.TRANS64.TRYWAIT P0, [R0+URZ+0x20], R3 ;  /* 0x00002003000075a7 */ /* 0x0022a400080011ff */
[----:B--2---:R-:W-:Y:S05]  /*8d90*/  @!P0 NANOSLEEP.SYNCS 0x989680 ;  /* 0x009896800000895d */ /* 0x004fea0003900000 */
[----:B------:R-:W2:Y:S02]  /*8da0*/  @!P0 SYNCS.PHASECHK.TRANS64 P0, [R0+URZ+0x20], R3 ;  /* 0x00002003000085a7 */ /* 0x000ea400080010ff */
[----:B--2---:R-:W-:Y:S05]  /*8db0*/  @!P0 BRA `(.L_x_125) ;  /* 0xfffffffc00f08947 */ /* 0x004fea000383ffff */
[----:B------:R-:W-:Y:S05]  /*8dc0*/  BRA `(.L_x_26) ;  /* 0xffffff8c00687947 */ /* 0x000fea000383ffff */
.L_x_34:
[----:B-1----:R-:W-:-:S07]  /*8dd0*/  MOV R0, UR17 ;  /* 0x0000001100007c02 */ /* 0x002fce0008000f00 */
.L_x_126:
[----:B-1----:R1:W2:Y:S02]  /*8de0*/  SYNCS.PHASECHK.TRANS64.TRYWAIT P0, [R0+URZ+0x20], R3 ;  /* 0x00002003000075a7 */ /* 0x0022a400080011ff */
[----:B--2---:R-:W-:Y:S05]  /*8df0*/  @!P0 NANOSLEEP.SYNCS 0x989680 ;  /* 0x009896800000895d */ /* 0x004fea0003900000 */
[----:B------:R-:W2:Y:S02]  /*8e00*/  @!P0 SYNCS.PHASECHK.TRANS64 P0, [R0+URZ+0x20], R3 ;  /* 0x00002003000085a7 */ /* 0x000ea400080010ff */
[----:B--2---:R-:W-:Y:S05]  /*8e10*/  @!P0 BRA `(.L_x_126) ;  /* 0xfffffffc00f08947 */ /* 0x004fea000383ffff */
[----:B------:R-:W-:Y:S05]  /*8e20*/  BRA `(.L_x_33) ;  /* 0xffffff9000287947 */ /* 0x000fea000383ffff */
.L_x_39:
[----:B-1----:R1:W2:Y:S02]  /*8e30*/  SYNCS.PHASECHK.TRANS64.TRYWAIT P0, [R3+URZ+0x70], R0 ;  /* 0x00007000030075a7 */ /* 0x0022a400080011ff */
[----:B--2---:R-:W-:Y:S05]  /*8e40*/  @!P0 NANOSLEEP.SYNCS 0x989680 ;  /* 0x009896800000895d */ /* 0x004fea0003900000 */
[----:B------:R-:W2:Y:S02]  /*8e50*/  @!P0 SYNCS.PHASECHK.TRANS64 P0, [R3+URZ+0x70], R0 ;  /* 0x00007000030085a7 */ /* 0x000ea400080010ff */
[----:B--2---:R-:W-:Y:S05]  /*8e60*/  @!P0 BRA `(.L_x_39) ;  /* 0xfffffffc00f08947 */ /* 0x004fea000383ffff */
[----:B------:R-:W-:Y:S05]  /*8e70*/  BRA `(.L_x_127) ;  /* 0xffffff9000cc7947 */ /* 0x000fea000383ffff */
.L_x_43:
[----:B-1----:R-:W-:-:S07]  /*8e80*/  MOV R0, UR4 ;  /* 0x0000000400007c02 */ /* 0x002fce0008000f00 */
.L_x_128:
[----:B-1----:R1:W2:Y:S02]  /*8e90*/  SYNCS.PHASECHK.TRANS64.TRYWAIT P0, [R0+URZ], R3 ;  /* 0x00000003000075a7 */ /* 0x0022a400080011ff */
[----:B--2---:R-:W-:Y:S05]  /*8ea0*/  @!P0 NANOSLEEP.SYNCS 0x989680 ;  /* 0x009896800000895d */ /* 0x004fea0003900000 */
[----:B------:R-:W2:Y:S02]  /*8eb0*/  @!P0 SYNCS.PHASECHK.TRANS64 P0, [R0+URZ], R3 ;  /* 0x00000003000085a7 */ /* 0x000ea400080010ff */
[----:B--2---:R-:W-:Y:S05]  /*8ec0*/  @!P0 BRA `(.L_x_128) ;  /* 0xfffffffc00f08947 */ /* 0x004fea000383ffff */
[----:B------:R-:W-:Y:S05]  /*8ed0*/  BRA `(.L_x_129) ;  /* 0xffffff9800707947 */ /* 0x000fea000383ffff */
.L_x_44:
[----:B------:R-:W-:-:S07]  /*8ee0*/  MOV R0, UR5 ;  /* 0x0000000500007c02 */ /* 0x000fce0008000f00 */
.L_x_130:
[----:B-1----:R1:W2:Y:S02]  /*8ef0*/  SYNCS.PHASECHK.TRANS64.TRYWAIT P0, [R0+URZ], R3 ;  /* 0x00000003000075a7 */ /* 0x0022a400080011ff */
[----:B--2---:R-:W-:Y:S05]  /*8f00*/  @!P0 NANOSLEEP.SYNCS 0x989680 ;  /* 0x009896800000895d */ /* 0x004fea0003900000 */
[----:B------:R-:W2:Y:S02]  /*8f10*/  @!P0 SYNCS.PHASECHK.TRANS64 P0, [R0+URZ], R3 ;  /* 0x00000003000085a7 */ /* 0x000ea400080010ff */
[----:B--2---:R-:W-:Y:S05]  /*8f20*/  @!P0 BRA `(.L_x_130) ;  /* 0xfffffffc00f08947 */ /* 0x004fea000383ffff */
[----:B------:R-:W-:Y:S05]  /*8f30*/  BRA `(.L_x_131) ;  /* 0xffffff98007c7947 */ /* 0x000fea000383ffff */
.L_x_45:
[----:B------:R-:W-:-:S07]  /*8f40*/  MOV R0, UR5 ;  /* 0x0000000500007c02 */ /* 0x000fce0008000f00 */
.L_x_132:
[----:B-1----:R1:W2:Y:S02]  /*8f50*/  SYNCS.PHASECHK.TRANS64.TRYWAIT P0, [R0+URZ], R3 ;  /* 0x00000003000075a7 */ /* 0x0022a400080011ff */
[----:B--2---:R-:W-:Y:S05]  /*8f60*/  @!P0 NANOSLEEP.SYNCS 0x989680 ;  /* 0x009896800000895d */ /* 0x004fea0003900000 */
[----:B------:R-:W2:Y:S02]  /*8f70*/  @!P0 SYNCS.PHASECHK.TRANS64 P0, [R0+URZ], R3 ;  /* 0x00000003000085a7 */ /* 0x000ea400080010ff */
[----:B--2---:R-:W-:Y:S05]  /*8f80*/  @!P0 BRA `(.L_x_132) ;  /* 0xfffffffc00f08947 */ /* 0x004fea000383ffff */
[----:B------:R-:W-:Y:S05]  /*8f90*/  BRA `(.L_x_133) ;  /* 0xffffff9800887947 */ /* 0x000fea000383ffff */
.L_x_48:
[----:B-1----:R1:W2:Y:S02]  /*8fa0*/  SYNCS.PHASECHK.TRANS64.TRYWAIT P0, [R2+URZ+0xd0], R5 ;  /* 0x0000d005020075a7 */ /* 0x0022a400080011ff */
[----:B--2---:R-:W-:Y:S05]  /*8fb0*/  @!P0 NANOSLEEP.SYNCS 0x989680 ;  /* 0x009896800000895d */ /* 0x004fea0003900000 */
[----:B------:R-:W2:Y:S02]  /*8fc0*/  @!P0 SYNCS.PHASECHK.TRANS64 P0, [R2+URZ+0xd0], R5 ;  /* 0x0000d005020085a7 */ /* 0x000ea400080010ff */
[----:B--2---:R-:W-:Y:S05]  /*8fd0*/  @!P0 BRA `(.L_x_48) ;  /* 0xfffffffc00f08947 */ /* 0x004fea000383ffff */
[----:B------:R-:W-:Y:S05]  /*8fe0*/  BRA `(.L_x_134) ;  /* 0xffffff9800e47947 */ /* 0x000fea000383ffff */
.L_x_49:
[----:B------:R-:W-:-:S07]  /*8ff0*/  MOV R2, UR4 ;  /* 0x0000000400027c02 */ /* 0x000fce0008000f00 */
.L_x_135:
[----:B-1----:R1:W2:Y:S02]  /*9000*/  SYNCS.PHASECHK.TRANS64.TRYWAIT P0, [R2+URZ+0x80], R5 ;  /* 0x00008005020075a7 */ /* 0x0022a400080011ff */
[----:B--2---:R-:W-:Y:S05]  /*9010*/  @!P0 NANOSLEEP.SYNCS 0x989680 ;  /* 0x009896800000895d */ /* 0x004fea0003900000 */
[----:B------:R-:W2:Y:S02]  /*9020*/  @!P0 SYNCS.PHASECHK.TRANS64 P0, [R2+URZ+0x80], R5 ;  /* 0x00008005020085a7 */ /* 0x000ea400080010ff */
[----:B--2---:R-:W-:Y:S05]  /*9030*/  @!P0 BRA `(.L_x_135) ;  /* 0xfffffffc00f08947 */ /* 0x004fea000383ffff */
[----:B------:R-:W-:Y:S05]  /*9040*/  BRA `(.L_x_136) ;  /* 0xffffff9800f47947 */ /* 0x000fea000383ffff */
.L_x_50:
[----:B-1----:R1:W2:Y:S02]  /*9050*/  SYNCS.PHASECHK.TRANS64.TRYWAIT P1, [R2+URZ+0x70], R5 ;  /* 0x00007005020075a7 */ /* 0x0022a400080211ff */
[----:B--2---:R-:W-:Y:S05]  /*9060*/  @!P1 NANOSLEEP.SYNCS 0x989680 ;  /* 0x009896800000995d */ /* 0x004fea0003900000 */
[----:B------:R-:W2:Y:S02]  /*9070*/  @!P1 SYNCS.PHASECHK.TRANS64 P1, [R2+URZ+0x70], R5 ;  /* 0x00007005020095a7 */ /* 0x000ea400080210ff */
[----:B--2---:R-:W-:Y:S05]  /*9080*/  @!P1 BRA `(.L_x_50) ;  /* 0xfffffffc00f09947 */ /* 0x004fea000383ffff */
[----:B------:R-:W-:Y:S05]  /*9090*/  BRA `(.L_x_137) ;  /* 0xffffff9c00247947 */ /* 0x000fea000383ffff */
.L_x_53:
[----:B------:R-:W-:-:S07]  /*90a0*/  MOV R0, UR4 ;  /* 0x0000000400007c02 */ /* 0x000fce0008000f00 */
.L_x_138:
[----:B-1----:R1:W2:Y:S02]  /*90b0*/  SYNCS.PHASECHK.TRANS64.TRYWAIT P0, [R0+URZ+0x80], R3 ;  /* 0x00008003000075a7 */ /* 0x0022a400080011ff */
[----:B--2---:R-:W-:Y:S05]  /*90c0*/  @!P0 NANOSLEEP.SYNCS 0x989680 ;  /* 0x009896800000895d */ /* 0x004fea0003900000 */
[----:B------:R-:W2:Y:S02]  /*90d0*/  @!P0 SYNCS.PHASECHK.TRANS64 P0, [R0+URZ+0x80], R3 ;  /* 0x00008003000085a7 */ /* 0x000ea400080010ff */
[----:B--2---:R-:W-:Y:S05]  /*90e0*/  @!P0 BRA `(.L_x_138) ;  /* 0xfffffffc00f08947 */ /* 0x004fea000383ffff */
[----:B------:R-:W-:Y:S05]  /*90f0*/  BRA `(.L_x_52) ;  /* 0xffffff9c00787947 */ /* 0x000fea000383ffff */
.L_x_62:
[----:B-1----:R-:W-:-:S04]  /*9100*/  MOV R0, UR5 ;  /* 0x0000000500007c02 */ /* 0x002fc80008000f00 */
[----:B------:R1:W2:Y:S03]  /*9110*/  SYNCS.PHASECHK.TRANS64.TRYWAIT P0, [R0+URZ+0x8], R7 ;  /* 0x00000807000075a7 */ /* 0x0002a600080011ff */
[----:B--2---:R-:W-:Y:S05]  /*9120*/  @!P0 NANOSLEEP.SYNCS 0x989680 ;  /* 0x009896800000895d */ /* 0x004fea0003900000 */
[----:B------:R-:W2:Y:S02]  /*9130*/  @!P0 SYNCS.PHASECHK.TRANS64 P0, [R0+URZ+0x8], R7 ;  /* 0x00000807000085a7 */ /* 0x000ea400080010ff */
[----:B--2---:R-:W-:Y:S05]  /*9140*/  @!P0 BRA `(.L_x_62) ;  /* 0xfffffffc00ec8947 */ /* 0x004fea000383ffff */
[----:B------:R-:W-:Y:S05]  /*9150*/  BRA `(.L_x_61) ;  /* 0xffffffa0002c7947 */ /* 0x000fea000383ffff */
.L_x_64:
[----:B------:R-:W-:Y:S01]  /*9160*/  BSSY B0, `(.L_x_139) ;  /* 0x0000006000007945 */ /* 0x000fe20003800000 */
[----:B------:R-:W-:-:S07]  /*9170*/  MOV R15, 0xffffffff ;  /* 0xffffffff000f7802 */ /* 0x000fce0000000f00 */
[----:B-1---5:R-:W-:Y:S05]  /*9180*/  WARPSYNC.COLLECTIVE R15, `(.L_x_140) ;  /* 0x000000000f0c7348 */ /* 0x022fea0003c00000 */
[----:B------:R-:W-:Y:S02]  /*9190*/  ELECT P6, UR79, PT ;  /* 0x00000000004f782f */ /* 0x000fe400038c0000 */
[----:B------:R-:W-:Y:S01]  /*91a0*/  MOV R14, UR79 ;  /* 0x0000004f000e7c02 */ /* 0x000fe20008000f00 */
[----:B-1---5:R-:W-:Y:S10]  /*91b0*/  ENDCOLLECTIVE ;  /* 0x000000000000791b */ /* 0x022ff40003800000 */
.L_x_140:
[----:B------:R-:W-:Y:S05]  /*91c0*/  BSYNC B0 ;  /* 0x0000000000007941 */ /* 0x000fea0003800000 */
.L_x_139:
[----:B------:R-:W-:Y:S01]  /*91d0*/  PLOP3.LUT P0, PT, P6, PT, PT, 0x80, 0x8 ;  /* 0x000000000008781c */ /* 0x000fe2000370f070 */
[----:B------:R-:W-:-:S12]  /*91e0*/  BRA `(.L_x_141) ;  /* 0xffffffa000587947 */ /* 0x000fd8000383ffff */
.L_x_66:
[----:B-1----:R-:W-:-:S04]  /*91f0*/  MOV R0, UR5 ;  /* 0x0000000500007c02 */ /* 0x002fc80008000f00 */
[----:B------:R1:W2:Y:S03]  /*9200*/  SYNCS.PHASECHK.TRANS64.TRYWAIT P0, [R0+URZ+0x8], R5 ;  /* 0x00000805000075a7 */ /* 0x0002a600080011ff */
[----:B--2---:R-:W-:Y:S05]  /*9210*/  @!P0 NANOSLEEP.SYNCS 0x989680 ;  /* 0x009896800000895d */ /* 0x004fea0003900000 */
[----:B------:R-:W2:Y:S02]  /*9220*/  @!P0 SYNCS.PHASECHK.TRANS64 P0, [R0+URZ+0x8], R5 ;  /* 0x00000805000085a7 */ /* 0x000ea400080010ff */
[----:B--2---:R-:W-:Y:S05]  /*9230*/  @!P0 BRA `(.L_x_66) ;  /* 0xfffffffc00ec8947 */ /* 0x004fea000383ffff */
[----:B------:R-:W-:Y:S05]  /*9240*/  BRA `(.L_x_65) ;  /* 0xffffffa0005c7947 */ /* 0x000fea000383ffff */
.L_x_67:
[----:B-1----:R1:W2:Y:S02]  /*9250*/  SYNCS.PHASECHK.TRANS64.TRYWAIT P0, [R0+URZ+0x70], R5 ;  /* 0x00007005000075a7 */ /* 0x0022a400080011ff */
[----:B--2---:R-:W-:Y:S05]  /*9260*/  @!P0 NANOSLEEP.SYNCS 0x989680 ;  /* 0x009896800000895d */ /* 0x004fea0003900000 */
[----:B------:R-:W2:Y:S02]  /*9270*/  @!P0 SYNCS.PHASECHK.TRANS64 P0, [R0+URZ+0x70], R5 ;  /* 0x00007005000085a7 */ /* 0x000ea400080010ff */
[----:B--2---:R-:W-:Y:S05]  /*9280*/  @!P0 BRA `(.L_x_67) ;  /* 0xfffffffc00f08947 */ /* 0x004fea000383ffff */
[----:B------:R-:W-:Y:S05]  /*9290*/  BRA `(.L_x_142) ;  /* 0xffffffa400307947 */ /* 0x000fea000383ffff */
.L_x_69:
[----:B------:R-:W-:-:S07]  /*92a0*/  MOV R0, UR19 ;  /* 0x0000001300007c02 */ /* 0x000fce0008000f00 */
.L_x_143:
[----:B-1----:R1:W2:Y:S02]  /*92b0*/  SYNCS.PHASECHK.TRANS64.TRYWAIT P0, [R0+URZ+0xb0], R5 ;  /* 0x0000b005000075a7 */ /* 0x0022a400080011ff */
[----:B--2---:R-:W-:Y:S05]  /*92c0*/  @!P0 NANOSLEEP.SYNCS 0x989680 ;  /* 0x009896800000895d */ /* 0x004fea0003900000 */
[----:B------:R-:W2:Y:S02]  /*92d0*/  @!P0 SYNCS.PHASECHK.TRANS64 P0, [R0+URZ+0xb0], R5 ;  /* 0x0000b005000085a7 */ /* 0x000ea400080010ff */
[----:B--2---:R-:W-:Y:S05]  /*92e0*/  @!P0 BRA `(.L_x_143) ;  /* 0xfffffffc00f08947 */ /* 0x004fea000383ffff */
[----:B------:R-:W-:Y:S05]  /*92f0*/  BRA `(.L_x_144) ;  /* 0xffffffa400787947 */ /* 0x000fea000383ffff */
.L_x_72:
[----:B------:R-:W-:Y:S07]  /*9300*/  MOV R0, UR6 ;  /* 0x0000000600007c02 */ /* 0x000fee0008000f00 */
.L_x_145:
[----:B-1----:R1:W2:Y:S02]  /*9310*/  SYNCS.PHASECHK.TRANS64.TRYWAIT P0, [R0+URZ], R5 ;  /* 0x00000005000075a7 */ /* 0x0022a400080011ff */
[----:B--2---:R-:W-:Y:S05]  /*9320*/  @!P0 NANOSLEEP.SYNCS 0x989680 ;  /* 0x009896800000895d */ /* 0x004fea0003900000 */
[----:B------:R-:W2:Y:S02]  /*9330*/  @!P0 SYNCS.PHASECHK.TRANS64 P0, [R0+URZ], R5 ;  /* 0x00000005000085a7 */ /* 0x000ea400080010ff */
[----:B--2---:R-:W-:Y:S05]  /*9340*/  @!P0 BRA `(.L_x_145) ;  /* 0xfffffffc00f08947 */ /* 0x004fea000383ffff */
[----:B------:R-:W-:Y:S05]  /*9350*/  BRA `(.L_x_71) ;  /* 0xffffffa400907947 */ /* 0x000fea000383ffff */
.L_x_76:
[----:B-1----:R-:W-:-:S07]  /*9360*/  MOV R0, UR4 ;  /* 0x0000000400007c02 */ /* 0x002fce0008000f00 */
.L_x_146:
[----:B-1----:R1:W2:Y:S02]  /*9370*/  SYNCS.PHASECHK.TRANS64.TRYWAIT P0, [R0+URZ], R3 ;  /* 0x00000003000075a7 */ /* 0x0022a400080011ff */
[----:B--2---:R-:W-:Y:S05]  /*9380*/  @!P0 NANOSLEEP.SYNCS 0x989680 ;  /* 0x009896800000895d */ /* 0x004fea0003900000 */
[----:B------:R-:W2:Y:S02]  /*9390*/  @!P0 SYNCS.PHASECHK.TRANS64 P0, [R0+URZ], R3 ;  /* 0x00000003000085a7 */ /* 0x000ea400080010ff */
[----:B--2---:R-:W-:Y:S05]  /*93a0*/  @!P0 BRA `(.L_x_146) ;  /* 0xfffffffc00f08947 */ /* 0x004fea000383ffff */
[----:B------:R-:W-:Y:S05]  /*93b0*/  BRA `(.L_x_147) ;  /* 0xffffffa800487947 */ /* 0x000fea000383ffff */
.L_x_77:
[----:B------:R-:W-:-:S07]  /*93c0*/  MOV R0, UR5 ;  /* 0x0000000500007c02 */ /* 0x000fce0008000f00 */
.L_x_148:
[----:B-1----:R1:W2:Y:S02]  /*93d0*/  SYNCS.PHASECHK.TRANS64.TRYWAIT P0, [R0+URZ], R3 ;  /* 0x00000003000075a7 */ /* 0x0022a400080011ff */
[----:B--2---:R-:W-:Y:S05]  /*93e0*/  @!P0 NANOSLEEP.SYNCS 0x989680 ;  /* 0x009896800000895d */ /* 0x004fea0003900000 */
[----:B------:R-:W2:Y:S02]  /*93f0*/  @!P0 SYNCS.PHASECHK.TRANS64 P0, [R0+URZ], R3 ;  /* 0x00000003000085a7 */ /* 0x000ea400080010ff */
[----:B--2---:R-:W-:Y:S05]  /*9400*/  @!P0 BRA `(.L_x_148) ;  /* 0xfffffffc00f08947 */ /* 0x004fea000383ffff */
[----:B------:R-:W-:Y:S05]  /*9410*/  BRA `(.L_x_149) ;  /* 0xffffffa800547947 */ /* 0x000fea000383ffff */
.L_x_78:
[----:B------:R-:W-:-:S07]  /*9420*/  MOV R0, UR5 ;  /* 0x0000000500007c02 */ /* 0x000fce0008000f00 */
.L_x_150:
[----:B-1----:R1:W2:Y:S02]  /*9430*/  SYNCS.PHASECHK.TRANS64.TRYWAIT P0, [R0+URZ], R3 ;  /* 0x00000003000075a7 */ /* 0x0022a400080011ff */
[----:B--2---:R-:W-:Y:S05]  /*9440*/  @!P0 NANOSLEEP.SYNCS 0x989680 ;  /* 0x009896800000895d */ /* 0x004fea0003900000 */
[----:B------:R-:W2:Y:S02]  /*9450*/  @!P0 SYNCS.PHASECHK.TRANS64 P0, [R0+URZ], R3 ;  /* 0x00000003000085a7 */ /* 0x000ea400080010ff */
[----:B--2---:R-:W-:Y:S05]  /*9460*/  @!P0 BRA `(.L_x_150) ;  /* 0xfffffffc00f08947 */ /* 0x004fea000383ffff */
[----:B------:R-:W-:Y:S05]  /*9470*/  BRA `(.L_x_151) ;  /* 0xffffffa800607947 */ /* 0x000fea000383ffff */
.L_x_81:
[----:B------:R-:W-:-:S07]  /*9480*/  MOV R0, UR13 ;  /* 0x0000000d00007c02 */ /* 0x000fce0008000f00 */
.L_x_152:
[----:B-1----:R1:W2:Y:S02]  /*9490*/  SYNCS.PHASECHK.TRANS64.TRYWAIT P1, [R0+URZ+0xf0], R3 ;  /* 0x0000f003000075a7 */ /* 0x0022a400080211ff */
[----:B--2---:R-:W-:Y:S05]  /*94a0*/  @!P1 NANOSLEEP.SYNCS 0x989680 ;  /* 0x009896800000995d */ /* 0x004fea0003900000 */
[----:B------:R-:W2:Y:S02]  /*94b0*/  @!P1 SYNCS.PHASECHK.TRANS64 P1, [R0+URZ+0xf0], R3 ;  /* 0x0000f003000095a7 */ /* 0x000ea400080210ff */
[----:B--2---:R-:W-:Y:S05]  /*94c0*/  @!P1 BRA `(.L_x_152) ;  /* 0xfffffffc00f09947 */ /* 0x004fea000383ffff */
[----:B------:R-:W-:Y:S05]  /*94d0*/  BRA `(.L_x_153) ;  /* 0xffffffa800ac7947 */ /* 0x000fea000383ffff */
.L_x_86:
[----:B--2---:R2:W3:Y:S02]  /*94e0*/  SYNCS.PHASECHK.TRANS64.TRYWAIT P0, [R12+URZ+0x70], R9 ;  /* 0x000070090c0075a7 */ /* 0x0044e400080011ff */
[----:B---3--:R-:W-:Y:S05]  /*94f0*/  @!P0 NANOSLEEP.SYNCS 0x989680 ;  /* 0x009896800000895d */ /* 0x008fea0003900000 */
[----:B------:R-:W3:Y:S02]  /*9500*/  @!P0 SYNCS.PHASECHK.TRANS64 P0, [R12+URZ+0x70], R9 ;  /* 0x000070090c0085a7 */ /* 0x000ee400080010ff */
[----:B---3--:R-:W-:Y:S05]  /*9510*/  @!P0 BRA `(.L_x_86) ;  /* 0xfffffffc00f08947 */ /* 0x008fea000383ffff */
[----:B------:R-:W-:Y:S05]  /*9520*/  BRA `(.L_x_154) ;  /* 0xffffffac00d07947 */ /* 0x000fea000383ffff */
.L_x_89:
[----:B------:R-:W-:Y:S07]  /*9530*/  MOV R0, UR21 ;  /* 0x0000001500007c02 */ /* 0x000fee0008000f00 */
.L_x_155:
[----:B--2---:R2:W3:Y:S02]  /*9540*/  SYNCS.PHASECHK.TRANS64.TRYWAIT P2, [R0+URZ+0x68], R11 ;  /* 0x0000680b000075a7 */ /* 0x0044e400080411ff */
[----:B---3--:R-:W-:Y:S05]  /*9550*/  @!P2 NANOSLEEP.SYNCS 0x989680 ;  /* 0x009896800000a95d */ /* 0x008fea0003900000 */
[----:B------:R-:W3:Y:S02]  /*9560*/  @!P2 SYNCS.PHASECHK.TRANS64 P2, [R0+URZ+0x68], R11 ;  /* 0x0000680b0000a5a7 */ /* 0x000ee400080410ff */
[----:B---3--:R-:W-:Y:S05]  /*9570*/  @!P2 BRA `(.L_x_155) ;  /* 0xfffffffc00f0a947 */ /* 0x008fea000383ffff */
[----:B------:R-:W-:Y:S05]  /*9580*/  BRA `(.L_x_88) ;  /* 0xffffffb400387947 */ /* 0x000fea000383ffff */
.L_x_92:
[----:B--2---:R-:W-:Y:S07]  /*9590*/  MOV R0, UR21 ;  /* 0x0000001500007c02 */ /* 0x004fee0008000f00 */
.L_x_156:
[----:B--2---:R2:W3:Y:S02]  /*95a0*/  SYNCS.PHASECHK.TRANS64.TRYWAIT P0, [R0+URZ+0x50], R9 ;  /* 0x00005009000075a7 */ /* 0x0044e400080011ff */
[----:B---3--:R-:W-:Y:S05]  /*95b0*/  @!P0 NANOSLEEP.SYNCS 0x989680 ;  /* 0x009896800000895d */ /* 0x008fea0003900000 */
[----:B------:R-:W3:Y:S02]  /*95c0*/  @!P0 SYNCS.PHASECHK.TRANS64 P0, [R0+URZ+0x50], R9 ;  /* 0x00005009000085a7 */ /* 0x000ee400080010ff */
[----:B---3--:R-:W-:Y:S05]  /*95d0*/  @!P0 BRA `(.L_x_156) ;  /* 0xfffffffc00f08947 */ /* 0x008fea000383ffff */
[----:B------:R-:W-:Y:S05]  /*95e0*/  BRA `(.L_x_157) ;  /* 0xffffffb400947947 */ /* 0x000fea000383ffff */
.L_x_93:
[----:B------:R-:W-:Y:S07]  /*95f0*/  MOV R0, UR21 ;  /* 0x0000001500007c02 */ /* 0x000fee0008000f00 */
.L_x_158:
[----:B--2---:R2:W3:Y:S02]  /*9600*/  SYNCS.PHASECHK.TRANS64.TRYWAIT P0, [R0+URZ+0x58], R9 ;  /* 0x00005809000075a7 */ /* 0x0044e400080011ff */
[----:B---3--:R-:W-:Y:S05]  /*9610*/  @!P0 NANOSLEEP.SYNCS 0x989680 ;  /* 0x009896800000895d */ /* 0x008fea0003900000 */
[----:B------:R-:W3:Y:S02]  /*9620*/  @!P0 SYNCS.PHASECHK.TRANS64 P0, [R0+URZ+0x58], R9 ;  /* 0x00005809000085a7 */ /* 0x000ee400080010ff */
[----:B---3--:R-:W-:Y:S05]  /*9630*/  @!P0 BRA `(.L_x_158) ;  /* 0xfffffffc00f08947 */ /* 0x008fea000383ffff */
[----:B------:R-:W-:Y:S05]  /*9640*/  BRA `(.L_x_159) ;  /* 0xffffffb400cc7947 */ /* 0x000fea000383ffff */
.L_x_95:
[----:B------:R-:W-:-:S07]  /*9650*/  MOV R0, UR21 ;  /* 0x0000001500007c02 */ /* 0x000fce0008000f00 */
.L_x_160:
[----:B---3--:R3:W4:Y:S02]  /*9660*/  SYNCS.PHASECHK.TRANS64.TRYWAIT P0, [R0+URZ+0x50], R3 ;  /* 0x00005003000075a7 */ /* 0x00872400080011ff */
[----:B----4-:R-:W-:Y:S05]  /*9670*/  @!P0 NANOSLEEP.SYNCS 0x989680 ;  /* 0x009896800000895d */ /* 0x010fea0003900000 */
[----:B------:R-:W4:Y:S02]  /*9680*/  @!P0 SYNCS.PHASECHK.TRANS64 P0, [R0+URZ+0x50], R3 ;  /* 0x00005003000085a7 */ /* 0x000f2400080010ff */
[----:B----4-:R-:W-:Y:S05]  /*9690*/  @!P0 BRA `(.L_x_160) ;  /* 0xfffffffc00f08947 */ /* 0x010fea000383ffff */
[----:B------:R-:W-:Y:S05]  /*96a0*/  BRA `(.L_x_161) ;  /* 0xffffffb8003c7947 */ /* 0x000fea000383ffff */
.L_x_97:
[----:B-1----:R1:W2:Y:S02]  /*96b0*/  SYNCS.PHASECHK.TRANS64.TRYWAIT P0, [R3+URZ+0x70], R0 ;  /* 0x00007000030075a7 */ /* 0x0022a400080011ff */
[----:B--2---:R-:W-:Y:S05]  /*96c0*/  @!P0 NANOSLEEP.SYNCS 0x989680 ;  /* 0x009896800000895d */ /* 0x004fea0003900000 */
[----:B------:R-:W2:Y:S02]  /*96d0*/  @!P0 SYNCS.PHASECHK.TRANS64 P0, [R3+URZ+0x70], R0 ;  /* 0x00007000030085a7 */ /* 0x000ea400080010ff */
[----:B--2---:R-:W-:Y:S05]  /*96e0*/  @!P0 BRA `(.L_x_97) ;  /* 0xfffffffc00f08947 */ /* 0x004fea000383ffff */
[----:B------:R-:W-:Y:S05]  /*96f0*/  BRA `(.L_x_162) ;  /* 0xffffffb800fc7947 */ /* 0x000fea000383ffff */
.L_x_108:
[----:B--2---:R2:W1:Y:S02]  /*9700*/  SYNCS.PHASECHK.TRANS64.TRYWAIT P1, [R3+URZ+0x40], R2 ;  /* 0x00004002030075a7 */ /* 0x00446400080211ff */
[----:B-1----:R-:W-:Y:S05]  /*9710*/  @!P1 NANOSLEEP.SYNCS 0x989680 ;  /* 0x009896800000995d */ /* 0x002fea0003900000 */
[----:B------:R-:W1:Y:S02]  /*9720*/  @!P1 SYNCS.PHASECHK.TRANS64 P1, [R3+URZ+0x40], R2 ;  /* 0x00004002030095a7 */ /* 0x000e6400080210ff */
[----:B-1----:R-:W-:Y:S05]  /*9730*/  @!P1 BRA `(.L_x_108) ;  /* 0xfffffffc00f09947 */ /* 0x002fea000383ffff */
[----:B------:R-:W-:Y:S05]  /*9740*/  BRA `(.L_x_107) ;  /* 0xffffffc8007c7947 */ /* 0x000fea000383ffff */
.L_x_110:
[----:B--2---:R2:W4:Y:S02]  /*9750*/  SYNCS.PHASECHK.TRANS64.TRYWAIT P0, [R161+URZ+0x90], R4 ;  /* 0x00009004a10075a7 */ /* 0x00452400080011ff */
[----:B----4-:R-:W-:Y:S05]  /*9760*/  @!P0 NANOSLEEP.SYNCS 0x989680 ;  /* 0x009896800000895d */ /* 0x010fea0003900000 */
[----:B------:R-:W4:Y:S02]  /*9770*/  @!P0 SYNCS.PHASECHK.TRANS64 P0, [R161+URZ+0x90], R4 ;  /* 0x00009004a10085a7 */ /* 0x000f2400080010ff */
[----:B----4-:R-:W-:Y:S05]  /*9780*/  @!P0 BRA `(.L_x_110) ;  /* 0xfffffffc00f08947 */ /* 0x010fea000383ffff */
[----:B------:R-:W-:Y:S05]  /*9790*/  BRA `(.L_x_109) ;  /* 0xffffffc800d47947 */ /* 0x000fea000383ffff */
.L_x_119:
[----:B---3--:R3:W4:Y:S02]  /*97a0*/  SYNCS.PHASECHK.TRANS64.TRYWAIT P0, [R197+URZ+0x40], R2 ;  /* 0x00004002c50075a7 */ /* 0x00872400080011ff */
[----:B----4-:R-:W-:Y:S05]  /*97b0*/  @!P0 NANOSLEEP.SYNCS 0x989680 ;  /* 0x009896800000895d */ /* 0x010fea0003900000 */
[----:B------:R-:W4:Y:S02]  /*97c0*/  @!P0 SYNCS.PHASECHK.TRANS64 P0, [R197+URZ+0x40], R2 ;  /* 0x00004002c50085a7 */ /* 0x000f2400080010ff */
[----:B----4-:R-:W-:Y:S05]  /*97d0*/  @!P0 BRA `(.L_x_119) ;  /* 0xfffffffc00f08947 */ /* 0x010fea000383ffff */
[----:B------:R-:W-:Y:S05]  /*97e0*/  BRA `(.L_x_118) ;  /* 0xffffffdc00e47947 */ /* 0x000fea000383ffff */
        .weak           $__internal_0_$__cuda_sm10x_tcgen05_guardrail_trap_col_being_dealloced_not_returned_by_alloc
        .type           $__internal_0_$__cuda_sm10x_tcgen05_guardrail_trap_col_being_dealloced_not_returned_by_alloc,@function
        .size           $__internal_0_$__cuda_sm10x_tcgen05_guardrail_trap_col_being_dealloced_not_returned_by_alloc,($__internal_1_$__cuda_sm10x_tcgen05_guardrail_trap_phase_invalid_during_alloc - $__internal_0_$__cuda_sm10x_tcgen05_guardrail_trap_col_being_dealloced_not_returned_by_alloc)
$__internal_0_$__cuda_sm10x_tcgen05_guardrail_trap_col_being_dealloced_not_returned_by_alloc:
[----:B------:R-:W-:Y:S05]  /*97f0*/  BPT.TRAP 0x1 ;  /* 0x000000040000795c */ /* 0x000fea0000300000 */
[----:B------:R-:W-:-:S04]  /*9800*/  HFMA2 R3, -RZ, RZ, 0, 0 ;  /* 0x00000000ff037431 */ /* 0x000fc800000001ff */
[----:B------:R-:W-:Y:S05]  /*9810*/  RET.REL.NODEC R2 `(_ZN7cutlass13device_kernelINS_4gemm6kernel13GemmUniversalIN4cute5tupleIJiiiiEEENS1_10collective13CollectiveMmaINS1_35MainloopSm100TmaUmmaWarpSpecializedILi4ELi2ELi4ENS5_IJNS4_1CILi2EEESB_NSA_ILi1EEEEEEEENS5_IJNSA_ILi256EEENSA_ILi128EEENSA_ILi32EEEEEENS_12float_e4m3_tENS5_IJlSC_lEEESJ_SK_NS4_8TiledMMAINS4_8MMA_AtomIJNS4_10MMA_TraitsINS4_25SM100_MMA_F8F6F4_2x1SM_SSEJSJ_SJ_fSF_SG_NS4_17integral_constantINS4_4UMMA5MajorELSR_0EEESS_NSP_INSQ_7ScaleInELST_0EEESU_EEEEEENS4_6LayoutINS5_IJSC_SC_SC_EEENS5_IJNSA_ILi0EEESZ_SZ_EEEEENS5_IJNS4_10UnderscoreES12_S12_EEEEENS4_28SM100_TMA_2SM_LOAD_MULTICASTENS4_14ComposedLayoutINS4_7SwizzleILi1ELi4ELi3EEENS4_18smem_ptr_flag_bitsILi8EEENSX_INS5_IJNSA_ILi8EEESH_EEENS5_IJSH_SC_EEEEEEEvNS4_8identityENS4_18SM100_TMA_2SM_LOADES1F_vS1G_EENS_8epilogue10collective18CollectiveEpilogueINS1J_23Sm100TmaWarpSpecializedILi2ELi2ELi64ELb0ELb0EEEJNS5_IJSG_SG_SH_EEENS5_IJNSX_ISG_SC_EENSX_INSA_ILi64EEESC_EEEEESJ_SK_SJ_SK_NS1J_6fusion15FusionCallbacksIS1N_NS1T_17LinearCombinationISJ_fSJ_fLNS_15FloatRoundStyleE2EEES1O_S1S_JEEENS4_5SM1004TMEM4LOAD26SM100_TMEM_LOAD_32dp32b64xENS4_13SM90_TMA_LOADENS16_INS17_ILi2ELi4ELi3EEES1A_NSX_INS5_IJS1B_S1Q_EEENS5_IJS1Q_SC_EEEEEEENS4_39AutoVectorizingCopyWithAssumedAlignmentILi128EEENS4_14SM90_TMA_STOREES28_S2A_S2A_EEEvvEEEEvNT_6ParamsE) ;  /* 0xffffff6402f87950 */ /* 0x000fea0003c3ffff */
        .weak           $__internal_1_$__cuda_sm10x_tcgen05_guardrail_trap_phase_invalid_during_alloc
        .type           $__internal_1_$__cuda_sm10x_tcgen05_guardrail_trap_phase_invalid_during_alloc,@function
        .size           $__internal_1_$__cuda_sm10x_tcgen05_guardrail_trap_phase_invalid_during_alloc,($__internal_2_$__cuda_sm10x_tcgen05_guardrail_trap_unallocated_columns_being_dealloced - $__internal_1_$__cuda_sm10x_tcgen05_guardrail_trap_phase_invalid_during_alloc)
$__internal_1_$__cuda_sm10x_tcgen05_guardrail_trap_phase_invalid_during_alloc:
[----:B------:R-:W-:Y:S05]  /*9820*/  BPT.TRAP 0x1 ;  /* 0x000000040000795c */ /* 0x000fea0000300000 */
[----:B------:R-:W-:-:S04]  /*9830*/  MOV R5, 0x0 ;  /* 0x0000000000057802 */ /* 0x000fc80000000f00 */
[----:B------:R-:W-:Y:S05]  /*9840*/  RET.REL.NODEC R4 `(_ZN7cutlass13device_kernelINS_4gemm6kernel13GemmUniversalIN4cute5tupleIJiiiiEEENS1_10collective13CollectiveMmaINS1_35MainloopSm100TmaUmmaWarpSpecializedILi4ELi2ELi4ENS5_IJNS4_1CILi2EEESB_NSA_ILi1EEEEEEEENS5_IJNSA_ILi256EEENSA_ILi128EEENSA_ILi32EEEEEENS_12float_e4m3_tENS5_IJlSC_lEEESJ_SK_NS4_8TiledMMAINS4_8MMA_AtomIJNS4_10MMA_TraitsINS4_25SM100_MMA_F8F6F4_2x1SM_SSEJSJ_SJ_fSF_SG_NS4_17integral_constantINS4_4UMMA5MajorELSR_0EEESS_NSP_INSQ_7ScaleInELST_0EEESU_EEEEEENS4_6LayoutINS5_IJSC_SC_SC_EEENS5_IJNSA_ILi0EEESZ_SZ_EEEEENS5_IJNS4_10UnderscoreES12_S12_EEEEENS4_28SM100_TMA_2SM_LOAD_MULTICASTENS4_14ComposedLayoutINS4_7SwizzleILi1ELi4ELi3EEENS4_18smem_ptr_flag_bitsILi8EEENSX_INS5_IJNSA_ILi8EEESH_EEENS5_IJSH_SC_EEEEEEEvNS4_8identityENS4_18SM100_TMA_2SM_LOADES1F_vS1G_EENS_8epilogue10collective18CollectiveEpilogueINS1J_23Sm100TmaWarpSpecializedILi2ELi2ELi64ELb0ELb0EEEJNS5_IJSG_SG_SH_EEENS5_IJNSX_ISG_SC_EENSX_INSA_ILi64EEESC_EEEEESJ_SK_SJ_SK_NS1J_6fusion15FusionCallbacksIS1N_NS1T_17LinearCombinationISJ_fSJ_fLNS_15FloatRoundStyleE2EEES1O_S1S_JEEENS4_5SM1004TMEM4LOAD26SM100_TMEM_LOAD_32dp32b64xENS4_13SM90_TMA_LOADENS16_INS17_ILi2ELi4ELi3EEES1A_NSX_INS5_IJS1B_S1Q_EEENS5_IJS1Q_SC_EEEEEEENS4_39AutoVectorizingCopyWithAssumedAlignmentILi128EEENS4_14SM90_TMA_STOREES28_S2A_S2A_EEEvvEEEEvNT_6ParamsE) ;  /* 0xffffff6404ec7950 */ /* 0x000fea0003c3ffff */
        .weak           $__internal_2_$__cuda_sm10x_tcgen05_guardrail_trap_unallocated_columns_being_dealloced
        .type           $__internal_2_$__cuda_sm10x_tcgen05_guardrail_trap_unallocated_columns_being_dealloced,@function
        .size           $__internal_2_$__cuda_sm10x_tcgen05_guardrail_trap_unallocated_columns_being_dealloced,(.L_x_164 - $__internal_2_$__cuda_sm10x_tcgen05_guardrail_trap_unallocated_columns_being_dealloced)
$__internal_2_$__cuda_sm10x_tcgen05_guardrail_trap_unallocated_columns_being_dealloced:
[----:B------:R-:W-:Y:S05]  /*9850*/  BPT.TRAP 0x1 ;  /* 0x000000040000795c */ /* 0x000fea0000300000 */
[----:B------:R-:W-:-:S04]  /*9860*/  HFMA2 R3, -RZ, RZ, 0, 0 ;  /* 0x00000000ff037431 */ /* 0x000fc800000001ff */
[----:B------:R-:W-:Y:S05]  /*9870*/  RET.REL.NODEC R2 `(_ZN7cutlass13device_kernelINS_4gemm6kernel13GemmUniversalIN4cute5tupleIJiiiiEEENS1_10collective13CollectiveMmaINS1_35MainloopSm100TmaUmmaWarpSpecializedILi4ELi2ELi4ENS5_IJNS4_1CILi2EEESB_NSA_ILi1EEEEEEEENS5_IJNSA_ILi256EEENSA_ILi128EEENSA_ILi32EEEEEENS_12float_e4m3_tENS5_IJlSC_lEEESJ_SK_NS4_8TiledMMAINS4_8MMA_AtomIJNS4_10MMA_TraitsINS4_25SM100_MMA_F8F6F4_2x1SM_SSEJSJ_SJ_fSF_SG_NS4_17integral_constantINS4_4UMMA5MajorELSR_0EEESS_NSP_INSQ_7ScaleInELST_0EEESU_EEEEEENS4_6LayoutINS5_IJSC_SC_SC_EEENS5_IJNSA_ILi0EEESZ_SZ_EEEEENS5_IJNS4_10UnderscoreES12_S12_EEEEENS4_28SM100_TMA_2SM_LOAD_MULTICASTENS4_14ComposedLayoutINS4_7SwizzleILi1ELi4ELi3EEENS4_18smem_ptr_flag_bitsILi8EEENSX_INS5_IJNSA_ILi8EEESH_EEENS5_IJSH_SC_EEEEEEEvNS4_8identityENS4_18SM100_TMA_2SM_LOADES1F_vS1G_EENS_8epilogue10collective18CollectiveEpilogueINS1J_23Sm100TmaWarpSpecializedILi2ELi2ELi64ELb0ELb0EEEJNS5_IJSG_SG_SH_EEENS5_IJNSX_ISG_SC_EENSX_INSA_ILi64EEESC_EEEEESJ_SK_SJ_SK_NS1J_6fusion15FusionCallbacksIS1N_NS1T_17LinearCombinationISJ_fSJ_fLNS_15FloatRoundStyleE2EEES1O_S1S_JEEENS4_5SM1004TMEM4LOAD26SM100_TMEM_LOAD_32dp32b64xENS4_13SM90_TMA_LOADENS16_INS17_ILi2ELi4ELi3EEES1A_NSX_INS5_IJS1B_S1Q_EEENS5_IJS1Q_SC_EEEEEEENS4_39AutoVectorizingCopyWithAssumedAlignmentILi128EEENS4_14SM90_TMA_STOREES28_S2A_S2A_EEEvvEEEEvNT_6ParamsE) ;  /* 0xffffff6402e07950 */ /* 0x000fea0003c3ffff */
.L_x_163:
[----:B------:R-:W-:-:S00]  /*9880*/  BRA `(.L_x_163) ;  /* 0xfffffffc00fc7947 */ /* 0x000fc0000383ffff */
[----:B------:R-:W-:-:S00]  /*9890*/  NOP ;  /* 0x0000000000007918 */ /* 0x000fc00000000000 */
        /* <DEDUP_REMOVED lines=14> */
.L_x_164:


//--------------------- .nv.global.init           --------------------------
	.section	.nv.global.init,"aw",@progbits
.nv.global.init:
	.type		$str$27,@object
	.size		$str$27,($str$28 - $str$27)
$str$27:
        /*0000*/ 	.byte	0x28, 0x61, 0x64, 0x64, 0x72, 0x65, 0x73, 0x73, 0x20, 0x26, 0x20, 0x6d, 0x61, 0x73, 0x6b, 0x29
        /*0010*/ 	.byte	0x20, 0x3d, 0x3d, 0x20, 0x30, 0x00
	.type		$str$28,@object
	.size		$str$28,($str$26 - $str$28)
$str$28:
        /*0016*/ 	.byte	0x2f, 0x74, 0x6d, 0x70, 0x2f, 0x63, 0x75, 0x74, 0x6c, 0x61, 0x73, 0x73, 0x5f, 0x73, 0x77, 0x65
        /*0026*/ 	.byte	0x65, 0x70, 0x5f, 0x73, 0x72, 0x63, 0x2f, 0x69, 0x6e, 0x63, 0x6c, 0x75, 0x64, 0x65, 0x2f, 0x63
        /*0036*/ 	.byte	0x75, 0x74, 0x65, 0x2f, 0x70, 0x6f, 0x69, 0x6e, 0x74, 0x65, 0x72, 0x5f, 0x66, 0x6c, 0x61, 0x67
        /*0046*/ 	.byte	0x67, 0x65, 0x64, 0x2e, 0x68, 0x70, 0x70, 0x00
	.type		$str$26,@object
	.size		$str$26,($str$25 - $str$26)
$str$26:
        /*004e*/ 	.byte	0x2f, 0x74, 0x6d, 0x70, 0x2f, 0x63, 0x75, 0x74, 0x6c, 0x61, 0x73, 0x73, 0x5f, 0x73, 0x77, 0x65
        /*005e*/ 	.byte	0x65, 0x70, 0x5f, 0x73, 0x72, 0x63, 0x2f, 0x69, 0x6e, 0x63, 0x6c, 0x75, 0x64, 0x65, 0x2f, 0x63
        /*006e*/ 	.byte	0x75, 0x74, 0x65, 0x2f, 0x61, 0x74, 0x6f, 0x6d, 0x2f, 0x63, 0x6f, 0x70, 0x79, 0x5f, 0x74, 0x72
        /*007e*/ 	.byte	0x61, 0x69, 0x74, 0x73, 0x5f, 0x73, 0x6d, 0x31, 0x30, 0x30, 0x2e, 0x68, 0x70, 0x70, 0x00
	.type		$str$25,@object
	.size		$str$25,(__unnamed_1 - $str$25)
$str$25:
        /*008d*/ 	.byte	0x28, 0x28, 0x75, 0x69, 0x6e, 0x74, 0x33, 0x32, 0x5f, 0x74, 0x28, 0x74, 0x68, 0x72, 0x65, 0x61
        /*009d*/ 	.byte	0x64, 0x49, 0x64, 0x78, 0x2e, 0x78, 0x29, 0x20, 0x2f, 0x20, 0x33, 0x32, 0x29, 0x20, 0x25, 0x20
        /*00ad*/ 	.byte	0x34, 0x29, 0x20, 0x3d, 0x3d, 0x20, 0x28, 0x28, 0x28, 0x74, 0x6d, 0x65, 0x6d, 0x5f, 0x61, 0x64
        /*00bd*/ 	.byte	0x64, 0x72, 0x20, 0x3e, 0x3e, 0x20, 0x31, 0x36, 0x29, 0x20, 0x2f, 0x20, 0x33, 0x32, 0x29, 0x20
        /*00cd*/ 	.byte	0x25, 0x20, 0x34, 0x29, 0x00
	.type		__unnamed_1,@object
	.size		__unnamed_1,(__unnamed_2 - __unnamed_1)
__unnamed_1:
        /*00d2*/ 	.byte	0x61, 0x75, 0x74, 0x6f, 0x20, 0x63, 0x75, 0x74, 0x65, 0x3a, 0x3a, 0x61, 0x73, 0x5f, 0x70, 0x6f
        /* <DEDUP_REMOVED lines=24> */
        /*0262*/ 	.byte	0x43, 0x3c, 0x38, 0x31, 0x39, 0x32, 0x3e, 0x3e, 0x3e, 0x3e, 0x5d, 0x00
	.type		__unnamed_2,@object
	.size		__unnamed_2,(.L_2 - __unnamed_2)
__unnamed_2:
        /* <DEDUP_REMOVED lines=42> */
        /*050e*/ 	.byte	0x3e, 0x3e, 0x3e, 0x3e, 0x5d, 0x00
.L_2:


//--------------------- .nv.shared._ZN7cutlass13device_kernelINS_4gemm6kernel13GemmUniversalIN4cute5tupleIJiiiiEEENS1_10collective13CollectiveMmaINS1_35MainloopSm100TmaUmmaWarpSpecializedILi4ELi2ELi4ENS5_IJNS4_1CILi2EEESB_NSA_ILi1EEEEEEEENS5_IJNSA_ILi256EEENSA_ILi128EEENSA_ILi32EEEEEENS_12float_e4m3_tENS5_IJlSC_lEEESJ_SK_NS4_8TiledMMAINS4_8MMA_AtomIJNS4_10MMA_TraitsINS4_25SM100_MMA_F8F6F4_2x1SM_SSEJSJ_SJ_fSF_SG_NS4_17integral_constantINS4_4UMMA5MajorELSR_0EEESS_NSP_INSQ_7ScaleInELST_0EEESU_EEEEEENS4_6LayoutINS5_IJSC_SC_SC_EEENS5_IJNSA_ILi0EEESZ_SZ_EEEEENS5_IJNS4_10UnderscoreES12_S12_EEEEENS4_28SM100_TMA_2SM_LOAD_MULTICASTENS4_14ComposedLayoutINS4_7SwizzleILi1ELi4ELi3EEENS4_18smem_ptr_flag_bitsILi8EEENSX_INS5_IJNSA_ILi8EEESH_EEENS5_IJSH_SC_EEEEEEEvNS4_8identityENS4_18SM100_TMA_2SM_LOADES1F_vS1G_EENS_8epilogue10collective18CollectiveEpilogueINS1J_23Sm100TmaWarpSpecializedILi2ELi2ELi64ELb0ELb0EEEJNS5_IJSG_SG_SH_EEENS5_IJNSX_ISG_SC_EENSX_INSA_ILi64EEESC_EEEEESJ_SK_SJ_SK_NS1J_6fusion15FusionCallbacksIS1N_NS1T_17LinearCombinationISJ_fSJ_fLNS_15FloatRoundStyleE2EEES1O_S1S_JEEENS4_5SM1004TMEM4LOAD26SM100_TMEM_LOAD_32dp32b64xENS4_13SM90_TMA_LOADENS16_INS17_ILi2ELi4ELi3EEES1A_NSX_INS5_IJS1B_S1Q_EEENS5_IJS1Q_SC_EEEEEEENS4_39AutoVectorizingCopyWithAssumedAlignmentILi128EEENS4_14SM90_TMA_STOREES28_S2A_S2A_EEEvvEEEEvNT_6ParamsE --------------------------
	.section	.nv.shared._ZN7cutlass13device_kernelINS_4gemm6kernel13GemmUniversalIN4cute5tupleIJiiiiEEENS1_10collective13CollectiveMmaINS1_35MainloopSm100TmaUmmaWarpSpecializedILi4ELi2ELi4ENS5_IJNS4_1CILi2EEESB_NSA_ILi1EEEEEEEENS5_IJNSA_ILi256EEENSA_ILi128EEENSA_ILi32EEEEEENS_12float_e4m3_tENS5_IJlSC_lEEESJ_SK_NS4_8TiledMMAINS4_8MMA_AtomIJNS4_10MMA_TraitsINS4_25SM100_MMA_F8F6F4_2x1SM_SSEJSJ_SJ_fSF_SG_NS4_17integral_constantINS4_4UMMA5MajorELSR_0EEESS_NSP_INSQ_7ScaleInELST_0EEESU_EEEEEENS4_6LayoutINS5_IJSC_SC_SC_EEENS5_IJNSA_ILi0EEESZ_SZ_EEEEENS5_IJNS4_10UnderscoreES12_S12_EEEEENS4_28SM100_TMA_2SM_LOAD_MULTICASTENS4_14ComposedLayoutINS4_7SwizzleILi1ELi4ELi3EEENS4_18smem_ptr_flag_bitsILi8EEENSX_INS5_IJNSA_ILi8EEESH_EEENS5_IJSH_SC_EEEEEEEvNS4_8identityENS4_18SM100_TMA_2SM_LOADES1F_vS1G_EENS_8epilogue10collective18CollectiveEpilogueINS1J_23Sm100TmaWarpSpecializedILi2ELi2ELi64ELb0ELb0EEEJNS5_IJSG_SG_SH_EEENS5_IJNSX_ISG_SC_EENSX_INSA_ILi64EEESC_EEEEESJ_SK_SJ_SK_NS1J_6fusion15FusionCallbacksIS1N_NS1T_17LinearCombinationISJ_fSJ_fLNS_15FloatRoundStyleE2EEES1O_S1S_JEEENS4_5SM1004TMEM4LOAD26SM100_TMEM_LOAD_32dp32b64xENS4_13SM90_TMA_LOADENS16_INS17_ILi2ELi4ELi3EEES1A_NSX_INS5_IJS1B_S1Q_EEENS5_IJS1Q_SC_EEEEEEENS4_39AutoVectorizingCopyWithAssumedAlignmentILi128EEENS4_14SM90_TMA_STOREES28_S2A_S2A_EEEvvEEEEvNT_6ParamsE,"aw",@nobits
	.sectionflags	@""
	.align	16
	.zero		1024


//--------------------- .nv.shared.reserved.0     --------------------------
	.section	.nv.shared.reserved.0,"aw",@nobits
	.weak		__nv_reservedSMEM_offset_0_alias
	.size		__nv_reservedSMEM_offset_0_alias, 0, 64
	.other		__nv_reservedSMEM_offset_0_alias,@"STO_CUDA_RESERVED_SHARED STV_DEFAULT"
__nv_reservedSMEM_offset_0_alias:
	.zero		0
.nv.shared.reserved.0:
	.zero		64
	.weak		__nv_reservedSMEM_tcgen05_partition
	.type		__nv_reservedSMEM_tcgen05_partition,@object
	.size		__nv_reservedSMEM_tcgen05_partition,(.L_0 - __nv_reservedSMEM_tcgen05_partition)
__nv_reservedSMEM_tcgen05_partition:
	.zero		32
.L_0:


//--------------------- .nv.global                --------------------------
	.section	.nv.global,"aw",@nobits
.nv.global:
	.type		_ZN39_INTERNAL_102b6e12_4_k_cu_b82ef347_92694cute1_E,@object
	.size		_ZN39_INTERNAL_102b6e12_4_k_cu_b82ef347_92694cute1_E,(_ZN39_INTERNAL_102b6e12_4_k_cu_b82ef347_92694cuda3std3__45__cpo6cbeginE - _ZN39_INTERNAL_102b6e12_4_k_cu_b82ef347_92694cute1_E)
_ZN39_INTERNAL_102b6e12_4_k_cu_b82ef347_92694cute1_E:
	.zero		1
	.type		_ZN39_INTERNAL_102b6e12_4_k_cu_b82ef347_92694cuda3std3__45__cpo6cbeginE,@object
	.size		_ZN39_INTERNAL_102b6e12_4_k_cu_b82ef347_92694cuda3std3__45__cpo6cbeginE,(_ZN39_INTERNAL_102b6e12_4_k_cu_b82ef347_92694cuda3std3__48in_placeE - _ZN39_INTERNAL_102b6e12_4_k_cu_b82ef347_92694cuda3std3__45__cpo6cbeginE)
_ZN39_INTERNAL_102b6e12_4_k_cu_b82ef347_92694cuda3std3__45__cpo6cbeginE:
	.zero		1
	.type		_ZN39_INTERNAL_102b6e12_4_k_cu_b82ef347_92694cuda3std3__48in_placeE,@object
	.size		_ZN39_INTERNAL_102b6e12_4_k_cu_b82ef347_92694cuda3std3__48in_placeE,(_ZN39_INTERNAL_102b6e12_4_k_cu_b82ef347_92694cuda3std6ranges3__45__cpo9iter_moveE - _ZN39_INTERNAL_102b6e12_4_k_cu_b82ef347_92694cuda3std3__48in_placeE)
_ZN39_INTERNAL_102b6e12_4_k_cu_b82ef347_92694cuda3std3__48in_placeE:
	.zero		1
	.type		_ZN39_INTERNAL_102b6e12_4_k_cu_b82ef347_92694cuda3std6ranges3__45__cpo9iter_moveE,@object
	.size		_ZN39_INTERNAL_102b6e12_4_k_cu_b82ef347_92694cuda3std6ranges3__45__cpo9iter_moveE,(_ZN39_INTERNAL_102b6e12_4_k_cu_b82ef347_92694cuda3std3__45__cpo5beginE - _ZN39_INTERNAL_102b6e12_4_k_cu_b82ef347_92694cuda3std6ranges3__45__cpo9iter_moveE)
_ZN39_INTERNAL_102b6e12_4_k_cu_b82ef347_92694cuda3std6ranges3__45__cpo9iter_moveE:
	.zero		1
	.type		_ZN39_INTERNAL_102b6e12_4_k_cu_b82ef347_92694cuda3std3__45__cpo5beginE,@object
	.size		_ZN39_INTERNAL_102b6e12_4_k_cu_b82ef347_92694cuda3std3__45__cpo5beginE,(_ZN39_INTERNAL_102b6e12_4_k_cu_b82ef347_92694cuda3std3__441_GLOBAL__N__102b6e12_4_k_cu_b82ef347_92696ignoreE - _ZN39_INTERNAL_102b6e12_4_k_cu_b82ef347_92694cuda3std3__45__cpo5beginE)
_ZN39_INTERNAL_102b6e12_4_k_cu_b82ef347_92694cuda3std3__45__cpo5beginE:
	.zero		1
	.type		_ZN39_INTERNAL_102b6e12_4_k_cu_b82ef347_92694cuda3std3__441_GLOBAL__N__102b6e12_4_k_cu_b82ef347_92696ignoreE,@object
	.size		_ZN39_INTERNAL_102b6e12_4_k_cu_b82ef347_92694cuda3std3__441_GLOBAL__N__102b6e12_4_k_cu_b82ef347_92696ignoreE,(_ZN39_INTERNAL_102b6e12_4_k_cu_b82ef347_92694cute7productE - _ZN39_INTERNAL_102b6e12_4_k_cu_b82ef347_92694cuda3std3__441_GLOBAL__N__102b6e12_4_k_cu_b82ef347_92696ignoreE)
_ZN39_INTERNAL_102b6e12_4_k_cu_b82ef347_92694cuda3std3__441_GLOBAL__N__102b6e12_4_k_cu_b82ef347_92696ignoreE:
	.zero		1
	.type		_ZN39_INTERNAL_102b6e12_4_k_cu_b82ef347_92694cute7productE,@object
	.size		_ZN39_INTERNAL_102b6e12_4_k_cu_b82ef347_92694cute7productE,(_ZN39_INTERNAL_102b6e12_4_k_cu_b82ef347_92694cuda3std3__45__cpo3endE - _ZN39_INTERNAL_102b6e12_4_k_cu_b82ef347_92694cute7productE)
_ZN39_INTERNAL_102b6e12_4_k_cu_b82ef347_92694cute7productE:
	.zero		1
	.type		_ZN39_INTERNAL_102b6e12_4_k_cu_b82ef347_92694cuda3std3__45__cpo3endE,@object
	.size		_ZN39_INTERNAL_102b6e12_4_k_cu_b82ef347_92694cuda3std3__45__cpo3endE,(_ZN39_INTERNAL_102b6e12_4_k_cu_b82ef347_92694cuda3std3__419piecewise_constructE - _ZN39_INTERNAL_102b6e12_4_k_cu_b82ef347_92694cuda3std3__45__cpo3endE)
_ZN39_INTERNAL_102b6e12_4_k_cu_b82ef347_92694cuda3std3__45__cpo3endE:
	.zero		1
	.type		_ZN39_INTERNAL_102b6e12_4_k_cu_b82ef347_92694cuda3std3__419piecewise_constructE,@object
	.size		_ZN39_INTERNAL_102b6e12_4_k_cu_b82ef347_92694cuda3std3__419piecewise_constructE,(_ZN39_INTERNAL_102b6e12_4_k_cu_b82ef347_92694cuda3std3__45__cpo4cendE - _ZN39_INTERNAL_102b6e12_4_k_cu_b82ef347_92694cuda3std3__419piecewise_constructE)
_ZN39_INTERNAL_102b6e12_4_k_cu_b82ef347_92694cuda3std3__419piecewise_constructE:
	.zero		1
	.type		_ZN39_INTERNAL_102b6e12_4_k_cu_b82ef347_92694cuda3std3__45__cpo4cendE,@object
	.size		_ZN39_INTERNAL_102b6e12_4_k_cu_b82ef347_92694cuda3std3__45__cpo4cendE,(_ZN39_INTERNAL_102b6e12_4_k_cu_b82ef347_92694cuda3std6ranges3__45__cpo4swapE - _ZN39_INTERNAL_102b6e12_4_k_cu_b82ef347_92694cuda3std3__45__cpo4cendE)
_ZN39_INTERNAL_102b6e12_4_k_cu_b82ef347_92694cuda3std3__45__cpo4cendE:
	.zero		1
	.type		_ZN39_INTERNAL_102b6e12_4_k_cu_b82ef347_92694cuda3std6ranges3__45__cpo4swapE,@object
	.size		_ZN39_INTERNAL_102b6e12_4_k_cu_b82ef347_92694cuda3std6ranges3__45__cpo4swapE,(.L_10 - _ZN39_INTERNAL_102b6e12_4_k_cu_b82ef347_92694cuda3std6ranges3__45__cpo4swapE)
_ZN39_INTERNAL_102b6e12_4_k_cu_b82ef347_92694cuda3std6ranges3__45__cpo4swapE:
	.zero		1
.L_10:


//--------------------- .nv.constant0._ZN7cutlass13device_kernelINS_4gemm6kernel13GemmUniversalIN4cute5tupleIJiiiiEEENS1_10collective13CollectiveMmaINS1_35MainloopSm100TmaUmmaWarpSpecializedILi4ELi2ELi4ENS5_IJNS4_1CILi2EEESB_NSA_ILi1EEEEEEEENS5_IJNSA_ILi256EEENSA_ILi128EEENSA_ILi32EEEEEENS_12float_e4m3_tENS5_IJlSC_lEEESJ_SK_NS4_8TiledMMAINS4_8MMA_AtomIJNS4_10MMA_TraitsINS4_25SM100_MMA_F8F6F4_2x1SM_SSEJSJ_SJ_fSF_SG_NS4_17integral_constantINS4_4UMMA5MajorELSR_0EEESS_NSP_INSQ_7ScaleInELST_0EEESU_EEEEEENS4_6LayoutINS5_IJSC_SC_SC_EEENS5_IJNSA_ILi0EEESZ_SZ_EEEEENS5_IJNS4_10UnderscoreES12_S12_EEEEENS4_28SM100_TMA_2SM_LOAD_MULTICASTENS4_14ComposedLayoutINS4_7SwizzleILi1ELi4ELi3EEENS4_18smem_ptr_flag_bitsILi8EEENSX_INS5_IJNSA_ILi8EEESH_EEENS5_IJSH_SC_EEEEEEEvNS4_8identityENS4_18SM100_TMA_2SM_LOADES1F_vS1G_EENS_8epilogue10collective18CollectiveEpilogueINS1J_23Sm100TmaWarpSpecializedILi2ELi2ELi64ELb0ELb0EEEJNS5_IJSG_SG_SH_EEENS5_IJNSX_ISG_SC_EENSX_INSA_ILi64EEESC_EEEEESJ_SK_SJ_SK_NS1J_6fusion15FusionCallbacksIS1N_NS1T_17LinearCombinationISJ_fSJ_fLNS_15FloatRoundStyleE2EEES1O_S1S_JEEENS4_5SM1004TMEM4LOAD26SM100_TMEM_LOAD_32dp32b64xENS4_13SM90_TMA_LOADENS16_INS17_ILi2ELi4ELi3EEES1A_NSX_INS5_IJS1B_S1Q_EEENS5_IJS1Q_SC_EEEEEEENS4_39AutoVectorizingCopyWithAssumedAlignmentILi128EEENS4_14SM90_TMA_STOREES28_S2A_S2A_EEEvvEEEEvNT_6ParamsE --------------------------
	.section	.nv.constant0._ZN7cutlass13device_kernelINS_4gemm6kernel13GemmUniversalIN4cute5tupleIJiiiiEEENS1_10collective13CollectiveMmaINS1_35MainloopSm100TmaUmmaWarpSpecializedILi4ELi2ELi4ENS5_IJNS4_1CILi2EEESB_NSA_ILi1EEEEEEEENS5_IJNSA_ILi256EEENSA_ILi128EEENSA_ILi32EEEEEENS_12float_e4m3_tENS5_IJlSC_lEEESJ_SK_NS4_8TiledMMAINS4_8MMA_AtomIJNS4_10MMA_TraitsINS4_25SM100_MMA_F8F6F4_2x1SM_SSEJSJ_SJ_fSF_SG_NS4_17integral_constantINS4_4UMMA5MajorELSR_0EEESS_NSP_INSQ_7ScaleInELST_0EEESU_EEEEEENS4_6LayoutINS5_IJSC_SC_SC_EEENS5_IJNSA_ILi0EEESZ_SZ_EEEEENS5_IJNS4_10UnderscoreES12_S12_EEEEENS4_28SM100_TMA_2SM_LOAD_MULTICASTENS4_14ComposedLayoutINS4_7SwizzleILi1ELi4ELi3EEENS4_18smem_ptr_flag_bitsILi8EEENSX_INS5_IJNSA_ILi8EEESH_EEENS5_IJSH_SC_EEEEEEEvNS4_8identityENS4_18SM100_TMA_2SM_LOADES1F_vS1G_EENS_8epilogue10collective18CollectiveEpilogueINS1J_23Sm100TmaWarpSpecializedILi2ELi2ELi64ELb0ELb0EEEJNS5_IJSG_SG_SH_EEENS5_IJNSX_ISG_SC_EENSX_INSA_ILi64EEESC_EEEEESJ_SK_SJ_SK_NS1J_6fusion15FusionCallbacksIS1N_NS1T_17LinearCombinationISJ_fSJ_fLNS_15FloatRoundStyleE2EEES1O_S1S_JEEENS4_5SM1004TMEM4LOAD26SM100_TMEM_LOAD_32dp32b64xENS4_13SM90_TMA_LOADENS16_INS17_ILi2ELi4ELi3EEES1A_NSX_INS5_IJS1B_S1Q_EEENS5_IJS1Q_SC_EEEEEEENS4_39AutoVectorizingCopyWithAssumedAlignmentILi128EEENS4_14SM90_TMA_STOREES28_S2A_S2A_EEEvvEEEEvNT_6ParamsE,"a",@progbits
	.sectionflags	@""
	.align	4
.nv.constant0._ZN7cutlass13device_kernelINS_4gemm6kernel13GemmUniversalIN4cute5tupleIJiiiiEEENS1_10collective13CollectiveMmaINS1_35MainloopSm100TmaUmmaWarpSpecializedILi4ELi2ELi4ENS5_IJNS4_1CILi2EEESB_NSA_ILi1EEEEEEEENS5_IJNSA_ILi256EEENSA_ILi128EEENSA_ILi32EEEEEENS_12float_e4m3_tENS5_IJlSC_lEEESJ_SK_NS4_8TiledMMAINS4_8MMA_AtomIJNS4_10MMA_TraitsINS4_25SM100_MMA_F8F6F4_2x1SM_SSEJSJ_SJ_fSF_SG_NS4_17integral_constantINS4_4UMMA5MajorELSR_0EEESS_NSP_INSQ_7ScaleInELST_0EEESU_EEEEEENS4_6LayoutINS5_IJSC_SC_SC_EEENS5_IJNSA_ILi0EEESZ_SZ_EEEEENS5_IJNS4_10UnderscoreES12_S12_EEEEENS4_28SM100_TMA_2SM_LOAD_MULTICASTENS4_14ComposedLayoutINS4_7SwizzleILi1ELi4ELi3EEENS4_18smem_ptr_flag_bitsILi8EEENSX_INS5_IJNSA_ILi8EEESH_EEENS5_IJSH_SC_EEEEEEEvNS4_8identityENS4_18SM100_TMA_2SM_LOADES1F_vS1G_EENS_8epilogue10collective18CollectiveEpilogueINS1J_23Sm100TmaWarpSpecializedILi2ELi2ELi64ELb0ELb0EEEJNS5_IJSG_SG_SH_EEENS5_IJNSX_ISG_SC_EENSX_INSA_ILi64EEESC_EEEEESJ_SK_SJ_SK_NS1J_6fusion15FusionCallbacksIS1N_NS1T_17LinearCombinationISJ_fSJ_fLNS_15FloatRoundStyleE2EEES1O_S1S_JEEENS4_5SM1004TMEM4LOAD26SM100_TMEM_LOAD_32dp32b64xENS4_13SM90_TMA_LOADENS16_INS17_ILi2ELi4ELi3EEES1A_NSX_INS5_IJS1B_S1Q_EEENS5_IJS1Q_SC_EEEEEEENS4_39AutoVectorizingCopyWithAssumedAlignmentILi128EEENS4_14SM90_TMA_STOREES28_S2A_S2A_EEEvvEEEEvNT_6ParamsE:
	.zero		2944


//--------------------- SYMBOLS --------------------------

	.type		.nv.reservedSmem.offset0,@object
	.size		.nv.reservedSmem.offset0,0x4
	.type		.nv.reservedSmem.cap,@object
	.size		.nv.reservedSmem.cap,0x4
	.type		__assertfail,@function
